	.target	sm_90a

	.elftype	@"ET_EXEC"


//--------------------- .note.nv.tkinfo           --------------------------
	.section	.note.nv.tkinfo,"",@"SHT_NOTE"
	.sectionflags	@"SHF_NOTE_NV_TKINFO"
	.tkinfo
        /*0018*/ 	.word	0x00000002
        /*0030*/ 	.string	""
        /*0030*/ 	.string	"ptxas"
        /*0030*/ 	.string	"Cuda compilation tools, release 13.0, V13.0.88"
        /*0030*/ 	.string	"Build cuda_13.0.r13.0/compiler.36424714_0"
        /*0030*/ 	.string	"-arch sm_90a -m 64 "



//--------------------- .note.nv.cuinfo           --------------------------
	.section	.note.nv.cuinfo,"",@"SHT_NOTE"
	.sectionflags	@"SHF_NOTE_NV_CUINFO"
        /*0018*/ 	.short	0x0002
        /*001a*/ 	.short	0x005a
        /*001c*/ 	.short	0x0082
	.zero		2


//--------------------- .nv.info                  --------------------------
	.section	.nv.info,"",@"SHT_CUDA_INFO"
	.align	4


	//----- nvinfo : EIATTR_REGCOUNT
	.align		4
        /*0000*/ 	.byte	0x04, 0x2f
        /*0002*/ 	.short	(.L_15 - .L_14)
	.align		4
.L_14:
        /*0004*/ 	.word	index@(_ZN7cutlass13device_kernelINS_4gemm6kernel13GemmUniversalIN4cute5tupleIJiiiiEEENS1_10collective13CollectiveMmaINS1_34MainloopSm90TmaGmmaWarpSpecializedILi9ENS5_IJNS4_1CILi1EEESB_SB_EEENS1_35KernelTmaWarpSpecializedCooperativeEEENS5_IJNSA_ILi256EEENSA_ILi128EEENSA_ILi32EEEEEENS_6half_tENS5_IJSB_llEEESJ_NS5_IJlSB_lEEENS4_8TiledMMAINS4_8MMA_AtomIJNS4_4SM904GMMA26MMA_64x128x16_F32F16F16_SSILNSP_5MajorE1ELSR_0ELNSP_7ScaleInE1ELSS_1EEEEEENS4_6LayoutINS5_IJNSA_ILi2EEESB_SB_EEENS5_IJSB_NSA_ILi0EEESY_EEEEENS5_IJNS4_10UnderscoreES11_S11_EEEEENS4_13SM90_TMA_LOADENS4_14ComposedLayoutINS4_7SwizzleILi3ELi4ELi3EEENS4_18smem_ptr_flag_bitsILi16EEENSV_INS5_IJNSA_ILi64EEENSA_ILi8EEEEEENS5_IJSB_S1A_EEEEEEEvNS4_8identityES14_NS15_INS16_ILi2ELi4ELi3EEES19_NSV_INS5_IJS1B_SH_EEENS5_IJSH_SB_EEEEEEEvS1G_EENS_8epilogue10collective6detail29Sm90TmaWarpSpecializedAdapterINS1O_15DefaultEpilogueISJ_SL_SL_NS1N_6thread17LinearCombinationISJ_Li1EffLNS1S_9ScaleType4KindE0ELNS_15FloatRoundStyleE2ESJ_EENS1_15EpilogueDefaultEEEEEvvEEEEvNT_6ParamsE)
        /*0008*/ 	.word	0x000000a8


	//----- nvinfo : EIATTR_FRAME_SIZE
	.align		4
.L_15:
        /*000c*/ 	.byte	0x04, 0x11
        /*000e*/ 	.short	(.L_17 - .L_16)
	.align		4
.L_16:
        /*0010*/ 	.word	index@(_ZN7cutlass13device_kernelINS_4gemm6kernel13GemmUniversalIN4cute5tupleIJiiiiEEENS1_10collective13CollectiveMmaINS1_34MainloopSm90TmaGmmaWarpSpecializedILi9ENS5_IJNS4_1CILi1EEESB_SB_EEENS1_35KernelTmaWarpSpecializedCooperativeEEENS5_IJNSA_ILi256EEENSA_ILi128EEENSA_ILi32EEEEEENS_6half_tENS5_IJSB_llEEESJ_NS5_IJlSB_lEEENS4_8TiledMMAINS4_8MMA_AtomIJNS4_4SM904GMMA26MMA_64x128x16_F32F16F16_SSILNSP_5MajorE1ELSR_0ELNSP_7ScaleInE1ELSS_1EEEEEENS4_6LayoutINS5_IJNSA_ILi2EEESB_SB_EEENS5_IJSB_NSA_ILi0EEESY_EEEEENS5_IJNS4_10UnderscoreES11_S11_EEEEENS4_13SM90_TMA_LOADENS4_14ComposedLayoutINS4_7SwizzleILi3ELi4ELi3EEENS4_18smem_ptr_flag_bitsILi16EEENSV_INS5_IJNSA_ILi64EEENSA_ILi8EEEEEENS5_IJSB_S1A_EEEEEEEvNS4_8identityES14_NS15_INS16_ILi2ELi4ELi3EEES19_NSV_INS5_IJS1B_SH_EEENS5_IJSH_SB_EEEEEEEvS1G_EENS_8epilogue10collective6detail29Sm90TmaWarpSpecializedAdapterINS1O_15DefaultEpilogueISJ_SL_SL_NS1N_6thread17LinearCombinationISJ_Li1EffLNS1S_9ScaleType4KindE0ELNS_15FloatRoundStyleE2ESJ_EENS1_15EpilogueDefaultEEEEEvvEEEEvNT_6ParamsE)
        /*0014*/ 	.word	0x00000000


	//----- nvinfo : EIATTR_MIN_STACK_SIZE
	.align		4
.L_17:
        /*0018*/ 	.byte	0x04, 0x12
        /*001a*/ 	.short	(.L_19 - .L_18)
	.align		4
.L_18:
        /*001c*/ 	.word	index@(_ZN7cutlass13device_kernelINS_4gemm6kernel13GemmUniversalIN4cute5tupleIJiiiiEEENS1_10collective13CollectiveMmaINS1_34MainloopSm90TmaGmmaWarpSpecializedILi9ENS5_IJNS4_1CILi1EEESB_SB_EEENS1_35KernelTmaWarpSpecializedCooperativeEEENS5_IJNSA_ILi256EEENSA_ILi128EEENSA_ILi32EEEEEENS_6half_tENS5_IJSB_llEEESJ_NS5_IJlSB_lEEENS4_8TiledMMAINS4_8MMA_AtomIJNS4_4SM904GMMA26MMA_64x128x16_F32F16F16_SSILNSP_5MajorE1ELSR_0ELNSP_7ScaleInE1ELSS_1EEEEEENS4_6LayoutINS5_IJNSA_ILi2EEESB_SB_EEENS5_IJSB_NSA_ILi0EEESY_EEEEENS5_IJNS4_10UnderscoreES11_S11_EEEEENS4_13SM90_TMA_LOADENS4_14ComposedLayoutINS4_7SwizzleILi3ELi4ELi3EEENS4_18smem_ptr_flag_bitsILi16EEENSV_INS5_IJNSA_ILi64EEENSA_ILi8EEEEEENS5_IJSB_S1A_EEEEEEEvNS4_8identityES14_NS15_INS16_ILi2ELi4ELi3EEES19_NSV_INS5_IJS1B_SH_EEENS5_IJSH_SB_EEEEEEEvS1G_EENS_8epilogue10collective6detail29Sm90TmaWarpSpecializedAdapterINS1O_15DefaultEpilogueISJ_SL_SL_NS1N_6thread17LinearCombinationISJ_Li1EffLNS1S_9ScaleType4KindE0ELNS_15FloatRoundStyleE2ESJ_EENS1_15EpilogueDefaultEEEEEvvEEEEvNT_6ParamsE)
        /*0020*/ 	.word	0x00000000
.L_19:


//--------------------- .nv.compat                --------------------------
	.section	.nv.compat,"",@"SHT_CUDA_COMPAT_INFO"
	.align	4
        /*0000*/ 	.byte	0x02, 0x09, 0x01, 0x00, 0x02, 0x02, 0x04, 0x00, 0x02, 0x05, 0x05, 0x00, 0x03, 0x07, 0x01, 0x01
        /*0010*/ 	.byte	0x02, 0x03, 0x01, 0x00, 0x02, 0x06, 0x01, 0x00, 0x04, 0x0b, 0x08, 0x00, 0x00, 0x00, 0x00, 0x00
        /*0020*/ 	.byte	0x00, 0x00, 0x00, 0x00


//--------------------- .nv.info._ZN7cutlass13device_kernelINS_4gemm6kernel13GemmUniversalIN4cute5tupleIJiiiiEEENS1_10collective13CollectiveMmaINS1_34MainloopSm90TmaGmmaWarpSpecializedILi9ENS5_IJNS4_1CILi1EEESB_SB_EEENS1_35KernelTmaWarpSpecializedCooperativeEEENS5_IJNSA_ILi256EEENSA_ILi128EEENSA_ILi32EEEEEENS_6half_tENS5_IJSB_llEEESJ_NS5_IJlSB_lEEENS4_8TiledMMAINS4_8MMA_AtomIJNS4_4SM904GMMA26MMA_64x128x16_F32F16F16_SSILNSP_5MajorE1ELSR_0ELNSP_7ScaleInE1ELSS_1EEEEEENS4_6LayoutINS5_IJNSA_ILi2EEESB_SB_EEENS5_IJSB_NSA_ILi0EEESY_EEEEENS5_IJNS4_10UnderscoreES11_S11_EEEEENS4_13SM90_TMA_LOADENS4_14ComposedLayoutINS4_7SwizzleILi3ELi4ELi3EEENS4_18smem_ptr_flag_bitsILi16EEENSV_INS5_IJNSA_ILi64EEENSA_ILi8EEEEEENS5_IJSB_S1A_EEEEEEEvNS4_8identityES14_NS15_INS16_ILi2ELi4ELi3EEES19_NSV_INS5_IJS1B_SH_EEENS5_IJSH_SB_EEEEEEEvS1G_EENS_8epilogue10collective6detail29Sm90TmaWarpSpecializedAdapterINS1O_15DefaultEpilogueISJ_SL_SL_NS1N_6thread17LinearCombinationISJ_Li1EffLNS1S_9ScaleType4KindE0ELNS_15FloatRoundStyleE2ESJ_EENS1_15EpilogueDefaultEEEEEvvEEEEvNT_6ParamsE --------------------------
	.section	.nv.info._ZN7cutlass13device_kernelINS_4gemm6kernel13GemmUniversalIN4cute5tupleIJiiiiEEENS1_10collective13CollectiveMmaINS1_34MainloopSm90TmaGmmaWarpSpecializedILi9ENS5_IJNS4_1CILi1EEESB_SB_EEENS1_35KernelTmaWarpSpecializedCooperativeEEENS5_IJNSA_ILi256EEENSA_ILi128EEENSA_ILi32EEEEEENS_6half_tENS5_IJSB_llEEESJ_NS5_IJlSB_lEEENS4_8TiledMMAINS4_8MMA_AtomIJNS4_4SM904GMMA26MMA_64x128x16_F32F16F16_SSILNSP_5MajorE1ELSR_0ELNSP_7ScaleInE1ELSS_1EEEEEENS4_6LayoutINS5_IJNSA_ILi2EEESB_SB_EEENS5_IJSB_NSA_ILi0EEESY_EEEEENS5_IJNS4_10UnderscoreES11_S11_EEEEENS4_13SM90_TMA_LOADENS4_14ComposedLayoutINS4_7SwizzleILi3ELi4ELi3EEENS4_18smem_ptr_flag_bitsILi16EEENSV_INS5_IJNSA_ILi64EEENSA_ILi8EEEEEENS5_IJSB_S1A_EEEEEEEvNS4_8identityES14_NS15_INS16_ILi2ELi4ELi3EEES19_NSV_INS5_IJS1B_SH_EEENS5_IJSH_SB_EEEEEEEvS1G_EENS_8epilogue10collective6detail29Sm90TmaWarpSpecializedAdapterINS1O_15DefaultEpilogueISJ_SL_SL_NS1N_6thread17LinearCombinationISJ_Li1EffLNS1S_9ScaleType4KindE0ELNS_15FloatRoundStyleE2ESJ_EENS1_15EpilogueDefaultEEEEEvvEEEEvNT_6ParamsE,"",@"SHT_CUDA_INFO"
	.sectionflags	@""
	.align	4


	//----- nvinfo : EIATTR_CUDA_API_VERSION
	.align		4
        /*0000*/ 	.byte	0x04, 0x37
        /*0002*/ 	.short	(.L_21 - .L_20)
.L_20:
        /*0004*/ 	.word	0x00000082


	//----- nvinfo : EIATTR_KPARAM_INFO
	.align		4
.L_21:
        /*0008*/ 	.byte	0x04, 0x17
        /*000a*/ 	.short	(.L_23 - .L_22)
.L_22:
        /*000c*/ 	.word	0x00000000
        /*0010*/ 	.short	0x0000
        /*0012*/ 	.short	0x0070
        /*0014*/ 	.byte	0x00, 0xf0, 0x01, 0x10


	//----- nvinfo : EIATTR_SPARSE_MMA_MASK
	.align		4
.L_23:
        /*0018*/ 	.byte	0x03, 0x50
        /*001a*/ 	.short	0x0000


	//----- nvinfo : EIATTR_MAXREG_COUNT
	.align		4
        /*001c*/ 	.byte	0x03, 0x1b
        /*001e*/ 	.short	0x00a8


	//----- nvinfo : EIATTR_NUM_BARRIERS
	.align		4
        /*0020*/ 	.byte	0x02, 0x4c
        /*0022*/ 	.byte	0x01
	.zero		1


	//----- nvinfo : EIATTR_EXTERNS
	.align		4
        /*0024*/ 	.byte	0x04, 0x0f
        /*0026*/ 	.short	(.L_25 - .L_24)


	//   ....[0]....
	.align		4
.L_24:
        /*0028*/ 	.word	index@(__assertfail)


	//----- nvinfo : EIATTR_MERCURY_ISA_VERSION
	.align		4
.L_25:
        /*002c*/ 	.byte	0x03, 0x5f
        /*002e*/ 	.short	0x0101


	//----- nvinfo : EIATTR_INT_WARP_WIDE_INSTR_OFFSETS
	.align		4
        /*0030*/ 	.byte	0x04, 0x31
        /*0032*/ 	.short	(.L_27 - .L_26)


	//   ....[0]....
.L_26:
        /*0034*/ 	.word	0x00000480


	//   ....[1]....
        /*0038*/ 	.word	0x000004b0


	//   ....[2]....
        /*003c*/ 	.word	0x00000590


	//----- nvinfo : EIATTR_COOP_GROUP_MASK_REGIDS
	.align		4
.L_27:
        /*0040*/ 	.byte	0x04, 0x29
        /*0042*/ 	.short	(.L_29 - .L_28)


	//   ....[0]....
.L_28:
        /*0044*/ 	.word	0xffffffff


	//   ....[1]....
        /*0048*/ 	.word	0xffffffff


	//   ....[2]....
        /*004c*/ 	.word	0xffffffff


	//   ....[3]....
        /*0050*/ 	.word	0xffffffff


	//   ....[4]....
        /*0054*/ 	.word	0xffffffff


	//----- nvinfo : EIATTR_COOP_GROUP_INSTR_OFFSETS
	.align		4
.L_29:
        /*0058*/ 	.byte	0x04, 0x28
        /*005a*/ 	.short	(.L_31 - .L_30)


	//   ....[0]....
.L_30:
        /*005c*/ 	.word	0x00000060


	//   ....[1]....
        /*0060*/ 	.word	0x00000070


	//   ....[2]....
        /*0064*/ 	.word	0x00000130


	//   ....[3]....
        /*0068*/ 	.word	0x00000390


	//   ....[4]....
        /*006c*/ 	.word	0x00001040


	//----- nvinfo : EIATTR_REG_RECONFIG
	.align		4
.L_31:
        /*0070*/ 	.byte	0x01, 0x54
	.zero		2


	//----- nvinfo : EIATTR_SYSCALL_OFFSETS
	.align		4
        /*0074*/ 	.byte	0x04, 0x46
        /*0076*/ 	.short	(.L_33 - .L_32)


	//   ....[0]....
.L_32:
        /*0078*/ 	.word	0x00001200


	//----- nvinfo : EIATTR_MBARRIER_INSTR_OFFSETS
	.align		4
.L_33:
        /*007c*/ 	.byte	0x04, 0x39
        /*007e*/ 	.short	(.L_35 - .L_34)


	//   ....[0]....
.L_34:
        /*0080*/ 	.word	0x00000250
        /*0084*/ 	.word	0x000000ff
        /*0088*/ 	.word	0x00000000
        /*008c*/ 	.short	0x0100
        /*008e*/ 	.byte	0x08
	.zero		1


	//   ....[1]....
        /*0090*/ 	.word	0x00000260
        /*0094*/ 	.word	0x000000ff
        /*0098*/ 	.word	0x00000048
        /*009c*/ 	.short	0x0100
        /*009e*/ 	.byte	0x08
	.zero		1


	//   ....[2]....
        /*00a0*/ 	.word	0x00000270
        /*00a4*/ 	.word	0x000000ff
        /*00a8*/ 	.word	0x00000008
        /*00ac*/ 	.short	0x0100
        /*00ae*/ 	.byte	0x08
	.zero		1


	//   ....[3]....
        /*00b0*/ 	.word	0x00000280
        /*00b4*/ 	.word	0x000000ff
        /*00b8*/ 	.word	0x00000050
        /*00bc*/ 	.short	0x0100
        /*00be*/ 	.byte	0x08
	.zero		1


	//   ....[4]....
        /*00c0*/ 	.word	0x00000290
        /*00c4*/ 	.word	0x000000ff
        /*00c8*/ 	.word	0x00000010
        /*00cc*/ 	.short	0x0100
        /*00ce*/ 	.byte	0x08
	.zero		1


	//   ....[5]....
        /*00d0*/ 	.word	0x000002a0
        /*00d4*/ 	.word	0x000000ff
        /*00d8*/ 	.word	0x00000058
        /*00dc*/ 	.short	0x0100
        /*00de*/ 	.byte	0x08
	.zero		1


	//   ....[6]....
        /*00e0*/ 	.word	0x000002b0
        /*00e4*/ 	.word	0x000000ff
        /*00e8*/ 	.word	0x00000018
        /*00ec*/ 	.short	0x0100
        /*00ee*/ 	.byte	0x08
	.zero		1


	//   ....[7]....
        /*00f0*/ 	.word	0x000002c0
        /*00f4*/ 	.word	0x000000ff
        /*00f8*/ 	.word	0x00000060
        /*00fc*/ 	.short	0x0100
        /*00fe*/ 	.byte	0x08
	.zero		1


	//   ....[8]....
        /*0100*/ 	.word	0x000002d0
        /*0104*/ 	.word	0x000000ff
        /*0108*/ 	.word	0x00000020
        /*010c*/ 	.short	0x0100
        /*010e*/ 	.byte	0x08
	.zero		1


	//   ....[9]....
        /*0110*/ 	.word	0x000002e0
        /*0114*/ 	.word	0x000000ff
        /*0118*/ 	.word	0x00000068
        /*011c*/ 	.short	0x0100
        /*011e*/ 	.byte	0x08
	.zero		1


	//   ....[10]....
        /*0120*/ 	.word	0x000002f0
        /*0124*/ 	.word	0x000000ff
        /*0128*/ 	.word	0x00000028
        /*012c*/ 	.short	0x0100
        /*012e*/ 	.byte	0x08
	.zero		1


	//   ....[11]....
        /*0130*/ 	.word	0x00000300
        /*0134*/ 	.word	0x000000ff
        /*0138*/ 	.word	0x00000070
        /*013c*/ 	.short	0x0100
        /*013e*/ 	.byte	0x08
	.zero		1


	//   ....[12]....
        /*0140*/ 	.word	0x00000310
        /*0144*/ 	.word	0x000000ff
        /*0148*/ 	.word	0x00000030
        /*014c*/ 	.short	0x0100
        /*014e*/ 	.byte	0x08
	.zero		1


	//   ....[13]....
        /*0150*/ 	.word	0x00000320
        /*0154*/ 	.word	0x000000ff
        /*0158*/ 	.word	0x00000078
        /*015c*/ 	.short	0x0100
        /*015e*/ 	.byte	0x08
	.zero		1


	//   ....[14]....
        /*0160*/ 	.word	0x00000330
        /*0164*/ 	.word	0x000000ff
        /*0168*/ 	.word	0x00000038
        /*016c*/ 	.short	0x0100
        /*016e*/ 	.byte	0x08
	.zero		1


	//   ....[15]....
        /*0170*/ 	.word	0x00000340
        /*0174*/ 	.word	0x000000ff
        /*0178*/ 	.word	0x00000080
        /*017c*/ 	.short	0x0100
        /*017e*/ 	.byte	0x08
	.zero		1


	//   ....[16]....
        /*0180*/ 	.word	0x00000350
        /*0184*/ 	.word	0x000000ff
        /*0188*/ 	.word	0x00000040
        /*018c*/ 	.short	0x0100
        /*018e*/ 	.byte	0x08
	.zero		1


	//   ....[17]....
        /*0190*/ 	.word	0x00000360
        /*0194*/ 	.word	0x000000ff
        /*0198*/ 	.word	0x00000088
        /*019c*/ 	.short	0x0100
        /*019e*/ 	.byte	0x08
	.zero		1


	//   ....[18]....
        /*01a0*/ 	.word	0x00000600
        /*01a4*/ 	.word	0x000000ff
        /*01a8*/ 	.word	0x000000a0
        /*01ac*/ 	.short	0x0100
        /*01ae*/ 	.byte	0x06
	.zero		1


	//   ....[19]....
        /*01b0*/ 	.word	0x00000660
        /*01b4*/ 	.word	0x000000ff
        /*01b8*/ 	.word	0x000000a8
        /*01bc*/ 	.short	0x0100
        /*01be*/ 	.byte	0x06
	.zero		1


	//   ....[20]....
        /*01c0*/ 	.word	0x00001280
        /*01c4*/ 	.word	0x00000003
        /*01c8*/ 	.word	0x00000000
        /*01cc*/ 	.short	0x010a
        /*01ce*/ 	.byte	0x3f
	.zero		1


	//   ....[21]....
        /*01d0*/ 	.word	0x000012c0
        /*01d4*/ 	.word	0x00000003
        /*01d8*/ 	.word	0x00000000
        /*01dc*/ 	.short	0x010a
        /*01de*/ 	.byte	0x3f
	.zero		1


	//   ....[22]....
        /*01e0*/ 	.word	0x00001610
        /*01e4*/ 	.word	0x000000ff
        /*01e8*/ 	.word	0x00000000
        /*01ec*/ 	.short	0x010a
        /*01ee*/ 	.byte	0x07
	.zero		1


	//   ....[23]....
        /*01f0*/ 	.word	0x00001650
        /*01f4*/ 	.word	0x000000ff
        /*01f8*/ 	.word	0x00000000
        /*01fc*/ 	.short	0x010a
        /*01fe*/ 	.byte	0x07
	.zero		1


	//   ....[24]....
        /*0200*/ 	.word	0x00001870
        /*0204*/ 	.word	0x000000ff
        /*0208*/ 	.word	0x00000000
        /*020c*/ 	.short	0x0101
        /*020e*/ 	.byte	0x07
	.zero		1


	//   ....[25]....
        /*0210*/ 	.word	0x00001a70
        /*0214*/ 	.word	0x000000ff
        /*0218*/ 	.word	0x00000000
        /*021c*/ 	.short	0x0101
        /*021e*/ 	.byte	0x06
	.zero		1


	//   ....[26]....
        /*0220*/ 	.word	0x0000b360
        /*0224*/ 	.word	0x0000000e
        /*0228*/ 	.word	0x00000048
        /*022c*/ 	.short	0x010a
        /*022e*/ 	.byte	0x3f
	.zero		1


	//   ....[27]....
        /*0230*/ 	.word	0x0000b800
        /*0234*/ 	.word	0x00000006
        /*0238*/ 	.word	0x000000a8
        /*023c*/ 	.short	0x0101
        /*023e*/ 	.byte	0x3f
	.zero		1


	//   ....[28]....
        /*0240*/ 	.word	0x0000bf30
        /*0244*/ 	.word	0x00000007
        /*0248*/ 	.word	0x00000000
        /*024c*/ 	.short	0x010a
        /*024e*/ 	.byte	0x3f
	.zero		1


	//   ....[29]....
        /*0250*/ 	.word	0x0000bfb0
        /*0254*/ 	.word	0x00000009
        /*0258*/ 	.word	0x00000000
        /*025c*/ 	.short	0x010a
        /*025e*/ 	.byte	0x3f
	.zero		1


	//   ....[30]....
        /*0260*/ 	.word	0x0000c040
        /*0264*/ 	.word	0x00000006
        /*0268*/ 	.word	0x00000000
        /*026c*/ 	.short	0x010a
        /*026e*/ 	.byte	0x3f
	.zero		1


	//   ....[31]....
        /*0270*/ 	.word	0x0000c0d0
        /*0274*/ 	.word	0x00000009
        /*0278*/ 	.word	0x00000000
        /*027c*/ 	.short	0x010a
        /*027e*/ 	.byte	0x3f
	.zero		1


	//   ....[32]....
        /*0280*/ 	.word	0x0000c160
        /*0284*/ 	.word	0x00000006
        /*0288*/ 	.word	0x00000000
        /*028c*/ 	.short	0x010a
        /*028e*/ 	.byte	0x3f
	.zero		1


	//   ....[33]....
        /*0290*/ 	.word	0x0000c1f0
        /*0294*/ 	.word	0x00000009
        /*0298*/ 	.word	0x00000000
        /*029c*/ 	.short	0x010a
        /*029e*/ 	.byte	0x3f
	.zero		1


	//   ....[34]....
        /*02a0*/ 	.word	0x0000c280
        /*02a4*/ 	.word	0x00000006
        /*02a8*/ 	.word	0x00000000
        /*02ac*/ 	.short	0x010a
        /*02ae*/ 	.byte	0x3f
	.zero		1


	//   ....[35]....
        /*02b0*/ 	.word	0x0000c310
        /*02b4*/ 	.word	0x00000009
        /*02b8*/ 	.word	0x00000000
        /*02bc*/ 	.short	0x010a
        /*02be*/ 	.byte	0x3f
	.zero		1


	//   ....[36]....
        /*02c0*/ 	.word	0x0000c3a0
        /*02c4*/ 	.word	0x00000003
        /*02c8*/ 	.word	0x00000000
        /*02cc*/ 	.short	0x010a
        /*02ce*/ 	.byte	0x3f
	.zero		1


	//   ....[37]....
        /*02d0*/ 	.word	0x0000c400
        /*02d4*/ 	.word	0x00000003
        /*02d8*/ 	.word	0x00000000
        /*02dc*/ 	.short	0x010a
        /*02de*/ 	.byte	0x3f
	.zero		1


	//   ....[38]....
        /*02e0*/ 	.word	0x0000c460
        /*02e4*/ 	.word	0x00000004
        /*02e8*/ 	.word	0x00000000
        /*02ec*/ 	.short	0x010a
        /*02ee*/ 	.byte	0x3f
	.zero		1


	//   ....[39]....
        /*02f0*/ 	.word	0x0000c530
        /*02f4*/ 	.word	0x0000000e
        /*02f8*/ 	.word	0x00000048
        /*02fc*/ 	.short	0x010a
        /*02fe*/ 	.byte	0x3f
	.zero		1


	//   ....[40]....
        /*0300*/ 	.word	0x0000c600
        /*0304*/ 	.word	0x00000007
        /*0308*/ 	.word	0x00000000
        /*030c*/ 	.short	0x010a
        /*030e*/ 	.byte	0x3f
	.zero		1


	//   ....[41]....
        /*0310*/ 	.word	0x0000c650
        /*0314*/ 	.word	0x00000009
        /*0318*/ 	.word	0x00000000
        /*031c*/ 	.short	0x010a
        /*031e*/ 	.byte	0x3f
	.zero		1


	//   ....[42]....
        /*0320*/ 	.word	0x0000c6a0
        /*0324*/ 	.word	0x00000006
        /*0328*/ 	.word	0x00000000
        /*032c*/ 	.short	0x010a
        /*032e*/ 	.byte	0x3f
	.zero		1


	//   ....[43]....
        /*0330*/ 	.word	0x0000c6f0
        /*0334*/ 	.word	0x00000009
        /*0338*/ 	.word	0x00000000
        /*033c*/ 	.short	0x010a
        /*033e*/ 	.byte	0x3f
	.zero		1


	//   ....[44]....
        /*0340*/ 	.word	0x0000c740
        /*0344*/ 	.word	0x00000006
        /*0348*/ 	.word	0x00000000
        /*034c*/ 	.short	0x010a
        /*034e*/ 	.byte	0x3f
	.zero		1


	//   ....[45]....
        /*0350*/ 	.word	0x0000c790
        /*0354*/ 	.word	0x00000009
        /*0358*/ 	.word	0x00000000
        /*035c*/ 	.short	0x010a
        /*035e*/ 	.byte	0x3f
	.zero		1


	//   ....[46]....
        /*0360*/ 	.word	0x0000c7e0
        /*0364*/ 	.word	0x00000006
        /*0368*/ 	.word	0x00000000
        /*036c*/ 	.short	0x010a
        /*036e*/ 	.byte	0x3f
	.zero		1


	//   ....[47]....
        /*0370*/ 	.word	0x0000c830
        /*0374*/ 	.word	0x00000009
        /*0378*/ 	.word	0x00000000
        /*037c*/ 	.short	0x010a
        /*037e*/ 	.byte	0x3f
	.zero		1


	//----- nvinfo : EIATTR_NUM_MBARRIERS
	.align		4
.L_35:
        /*0380*/ 	.byte	0x03, 0x38
        /*0382*/ 	.short	0x0014


	//----- nvinfo : EIATTR_EXIT_INSTR_OFFSETS
	.align		4
        /*0384*/ 	.byte	0x04, 0x1c
        /*0386*/ 	.short	(.L_37 - .L_36)


	//   ....[0]....
.L_36:
        /*0388*/ 	.word	0x000006b0


	//   ....[1]....
        /*038c*/ 	.word	0x00000f70


	//   ....[2]....
        /*0390*/ 	.word	0x0000a990


	//   ....[3]....
        /*0394*/ 	.word	0x0000afc0


	//   ....[4]....
        /*0398*/ 	.word	0x0000c3f0


	//----- nvinfo : EIATTR_MAX_THREADS
	.align		4
.L_37:
        /*039c*/ 	.byte	0x04, 0x05
        /*039e*/ 	.short	(.L_39 - .L_38)
.L_38:
        /*03a0*/ 	.word	0x00000180
        /*03a4*/ 	.word	0x00000001
        /*03a8*/ 	.word	0x00000001


	//----- nvinfo : EIATTR_CRS_STACK_SIZE
	.align		4
.L_39:
        /*03ac*/ 	.byte	0x04, 0x1e
        /*03ae*/ 	.short	(.L_41 - .L_40)
.L_40:
        /*03b0*/ 	.word	0x00000000


	//----- nvinfo : EIATTR_CBANK_PARAM_SIZE
	.align		4
.L_41:
        /*03b4*/ 	.byte	0x03, 0x19
        /*03b6*/ 	.short	0x0470


	//----- nvinfo : EIATTR_PARAM_CBANK
	.align		4
        /*03b8*/ 	.byte	0x04, 0x0a
        /*03ba*/ 	.short	(.L_43 - .L_42)
	.align		4
.L_42:
        /*03bc*/ 	.word	index@(.nv.constant0._ZN7cutlass13device_kernelINS_4gemm6kernel13GemmUniversalIN4cute5tupleIJiiiiEEENS1_10collective13CollectiveMmaINS1_34MainloopSm90TmaGmmaWarpSpecializedILi9ENS5_IJNS4_1CILi1EEESB_SB_EEENS1_35KernelTmaWarpSpecializedCooperativeEEENS5_IJNSA_ILi256EEENSA_ILi128EEENSA_ILi32EEEEEENS_6half_tENS5_IJSB_llEEESJ_NS5_IJlSB_lEEENS4_8TiledMMAINS4_8MMA_AtomIJNS4_4SM904GMMA26MMA_64x128x16_F32F16F16_SSILNSP_5MajorE1ELSR_0ELNSP_7ScaleInE1ELSS_1EEEEEENS4_6LayoutINS5_IJNSA_ILi2EEESB_SB_EEENS5_IJSB_NSA_ILi0EEESY_EEEEENS5_IJNS4_10UnderscoreES11_S11_EEEEENS4_13SM90_TMA_LOADENS4_14ComposedLayoutINS4_7SwizzleILi3ELi4ELi3EEENS4_18smem_ptr_flag_bitsILi16EEENSV_INS5_IJNSA_ILi64EEENSA_ILi8EEEEEENS5_IJSB_S1A_EEEEEEEvNS4_8identityES14_NS15_INS16_ILi2ELi4ELi3EEES19_NSV_INS5_IJS1B_SH_EEENS5_IJSH_SB_EEEEEEEvS1G_EENS_8epilogue10collective6detail29Sm90TmaWarpSpecializedAdapterINS1O_15DefaultEpilogueISJ_SL_SL_NS1N_6thread17LinearCombinationISJ_Li1EffLNS1S_9ScaleType4KindE0ELNS_15FloatRoundStyleE2ESJ_EENS1_15EpilogueDefaultEEEEEvvEEEEvNT_6ParamsE)
        /*03c0*/ 	.short	0x0210
        /*03c2*/ 	.short	0x0470


	//----- nvinfo : EIATTR_SW_WAR
	.align		4
.L_43:
        /*03c4*/ 	.byte	0x04, 0x36
        /*03c6*/ 	.short	(.L_45 - .L_44)
.L_44:
        /*03c8*/ 	.word	0x00000008
.L_45:


//--------------------- .nv.callgraph             --------------------------
	.section	.nv.callgraph,"",@"SHT_CUDA_CALLGRAPH"
	.align	4
	.sectionentsize	8
	.align		4
        /*0000*/ 	.word	0x00000000
	.align		4
        /*0004*/ 	.word	0xffffffff
	.align		4
        /*0008*/ 	.word	index@(_ZN7cutlass13device_kernelINS_4gemm6kernel13GemmUniversalIN4cute5tupleIJiiiiEEENS1_10collective13CollectiveMmaINS1_34MainloopSm90TmaGmmaWarpSpecializedILi9ENS5_IJNS4_1CILi1EEESB_SB_EEENS1_35KernelTmaWarpSpecializedCooperativeEEENS5_IJNSA_ILi256EEENSA_ILi128EEENSA_ILi32EEEEEENS_6half_tENS5_IJSB_llEEESJ_NS5_IJlSB_lEEENS4_8TiledMMAINS4_8MMA_AtomIJNS4_4SM904GMMA26MMA_64x128x16_F32F16F16_SSILNSP_5MajorE1ELSR_0ELNSP_7ScaleInE1ELSS_1EEEEEENS4_6LayoutINS5_IJNSA_ILi2EEESB_SB_EEENS5_IJSB_NSA_ILi0EEESY_EEEEENS5_IJNS4_10UnderscoreES11_S11_EEEEENS4_13SM90_TMA_LOADENS4_14ComposedLayoutINS4_7SwizzleILi3ELi4ELi3EEENS4_18smem_ptr_flag_bitsILi16EEENSV_INS5_IJNSA_ILi64EEENSA_ILi8EEEEEENS5_IJSB_S1A_EEEEEEEvNS4_8identityES14_NS15_INS16_ILi2ELi4ELi3EEES19_NSV_INS5_IJS1B_SH_EEENS5_IJSH_SB_EEEEEEEvS1G_EENS_8epilogue10collective6detail29Sm90TmaWarpSpecializedAdapterINS1O_15DefaultEpilogueISJ_SL_SL_NS1N_6thread17LinearCombinationISJ_Li1EffLNS1S_9ScaleType4KindE0ELNS_15FloatRoundStyleE2ESJ_EENS1_15EpilogueDefaultEEEEEvvEEEEvNT_6ParamsE)
	.align		4
        /*000c*/ 	.word	index@(__assertfail)
	.align		4
        /*0010*/ 	.word	0x00000000
	.align		4
        /*0014*/ 	.word	0xfffffffe
	.align		4
        /*0018*/ 	.word	0x00000000
	.align		4
        /*001c*/ 	.word	0xfffffffd
	.align		4
        /*0020*/ 	.word	0x00000000
	.align		4
        /*0024*/ 	.word	0xfffffffc


//--------------------- .nv.constant4             --------------------------
	.section	.nv.constant4,"a",@progbits
	.align	8
	.align		8
.nv.constant4:
        /*0000*/ 	.dword	__assertfail
	.align		8
        /*0008*/ 	.dword	__unnamed_1
	.align		8
        /*0010*/ 	.dword	_ZN40_INTERNAL_9737977d_4_k_cu_0aadb0dc_254424cuda3std3__45__cpo5beginE
	.align		8
        /*0018*/ 	.dword	_ZN40_INTERNAL_9737977d_4_k_cu_0aadb0dc_254424cuda3std3__45__cpo3endE
	.align		8
        /*0020*/ 	.dword	_ZN40_INTERNAL_9737977d_4_k_cu_0aadb0dc_254424cuda3std3__45__cpo6cbeginE
	.align		8
        /*0028*/ 	.dword	_ZN40_INTERNAL_9737977d_4_k_cu_0aadb0dc_254424cuda3std3__45__cpo4cendE
	.align		8
        /*0030*/ 	.dword	_ZN40_INTERNAL_9737977d_4_k_cu_0aadb0dc_254424cuda3std3__442_GLOBAL__N__9737977d_4_k_cu_0aadb0dc_254426ignoreE
	.align		8
        /*0038*/ 	.dword	_ZN40_INTERNAL_9737977d_4_k_cu_0aadb0dc_254424cuda3std3__419piecewise_constructE
	.align		8
        /*0040*/ 	.dword	_ZN40_INTERNAL_9737977d_4_k_cu_0aadb0dc_254424cuda3std3__48in_placeE
	.align		8
        /*0048*/ 	.dword	_ZN40_INTERNAL_9737977d_4_k_cu_0aadb0dc_254424cuda3std6ranges3__45__cpo4swapE
	.align		8
        /*0050*/ 	.dword	_ZN40_INTERNAL_9737977d_4_k_cu_0aadb0dc_254424cuda3std6ranges3__45__cpo9iter_moveE
	.align		8
        /*0058*/ 	.dword	_ZN40_INTERNAL_9737977d_4_k_cu_0aadb0dc_254424cute7productE
	.align		8
        /*0060*/ 	.dword	_ZN40_INTERNAL_9737977d_4_k_cu_0aadb0dc_254424cute1_E
	.align		8
        /*0068*/ 	.dword	$str$22
	.align		8
        /*0070*/ 	.dword	$str$23


//--------------------- .text._ZN7cutlass13device_kernelINS_4gemm6kernel13GemmUniversalIN4cute5tupleIJiiiiEEENS1_10collective13CollectiveMmaINS1_34MainloopSm90TmaGmmaWarpSpecializedILi9ENS5_IJNS4_1CILi1EEESB_SB_EEENS1_35KernelTmaWarpSpecializedCooperativeEEENS5_IJNSA_ILi256EEENSA_ILi128EEENSA_ILi32EEEEEENS_6half_tENS5_IJSB_llEEESJ_NS5_IJlSB_lEEENS4_8TiledMMAINS4_8MMA_AtomIJNS4_4SM904GMMA26MMA_64x128x16_F32F16F16_SSILNSP_5MajorE1ELSR_0ELNSP_7ScaleInE1ELSS_1EEEEEENS4_6LayoutINS5_IJNSA_ILi2EEESB_SB_EEENS5_IJSB_NSA_ILi0EEESY_EEEEENS5_IJNS4_10UnderscoreES11_S11_EEEEENS4_13SM90_TMA_LOADENS4_14ComposedLayoutINS4_7SwizzleILi3ELi4ELi3EEENS4_18smem_ptr_flag_bitsILi16EEENSV_INS5_IJNSA_ILi64EEENSA_ILi8EEEEEENS5_IJSB_S1A_EEEEEEEvNS4_8identityES14_NS15_INS16_ILi2ELi4ELi3EEES19_NSV_INS5_IJS1B_SH_EEENS5_IJSH_SB_EEEEEEEvS1G_EENS_8epilogue10collective6detail29Sm90TmaWarpSpecializedAdapterINS1O_15DefaultEpilogueISJ_SL_SL_NS1N_6thread17LinearCombinationISJ_Li1EffLNS1S_9ScaleType4KindE0ELNS_15FloatRoundStyleE2ESJ_EENS1_15EpilogueDefaultEEEEEvvEEEEvNT_6ParamsE --------------------------
	.section	.text._ZN7cutlass13device_kernelINS_4gemm6kernel13GemmUniversalIN4cute5tupleIJiiiiEEENS1_10collective13CollectiveMmaINS1_34MainloopSm90TmaGmmaWarpSpecializedILi9ENS5_IJNS4_1CILi1EEESB_SB_EEENS1_35KernelTmaWarpSpecializedCooperativeEEENS5_IJNSA_ILi256EEENSA_ILi128EEENSA_ILi32EEEEEENS_6half_tENS5_IJSB_llEEESJ_NS5_IJlSB_lEEENS4_8TiledMMAINS4_8MMA_AtomIJNS4_4SM904GMMA26MMA_64x128x16_F32F16F16_SSILNSP_5MajorE1ELSR_0ELNSP_7ScaleInE1ELSS_1EEEEEENS4_6LayoutINS5_IJNSA_ILi2EEESB_SB_EEENS5_IJSB_NSA_ILi0EEESY_EEEEENS5_IJNS4_10UnderscoreES11_S11_EEEEENS4_13SM90_TMA_LOADENS4_14ComposedLayoutINS4_7SwizzleILi3ELi4ELi3EEENS4_18smem_ptr_flag_bitsILi16EEENSV_INS5_IJNSA_ILi64EEENSA_ILi8EEEEEENS5_IJSB_S1A_EEEEEEEvNS4_8identityES14_NS15_INS16_ILi2ELi4ELi3EEES19_NSV_INS5_IJS1B_SH_EEENS5_IJSH_SB_EEEEEEEvS1G_EENS_8epilogue10collective6detail29Sm90TmaWarpSpecializedAdapterINS1O_15DefaultEpilogueISJ_SL_SL_NS1N_6thread17LinearCombinationISJ_Li1EffLNS1S_9ScaleType4KindE0ELNS_15FloatRoundStyleE2ESJ_EENS1_15EpilogueDefaultEEEEEvvEEEEvNT_6ParamsE,"ax",@progbits
	.align	128
.text._ZN7cutlass13device_kernelINS_4gemm6kernel13GemmUniversalIN4cute5tupleIJiiiiEEENS1_10collective13CollectiveMmaINS1_34MainloopSm90TmaGmmaWarpSpecializedILi9ENS5_IJNS4_1CILi1EEESB_SB_EEENS1_35KernelTmaWarpSpecializedCooperativeEEENS5_IJNSA_ILi256EEENSA_ILi128EEENSA_ILi32EEEEEENS_6half_tENS5_IJSB_llEEESJ_NS5_IJlSB_lEEENS4_8TiledMMAINS4_8MMA_AtomIJNS4_4SM904GMMA26MMA_64x128x16_F32F16F16_SSILNSP_5MajorE1ELSR_0ELNSP_7ScaleInE1ELSS_1EEEEEENS4_6LayoutINS5_IJNSA_ILi2EEESB_SB_EEENS5_IJSB_NSA_ILi0EEESY_EEEEENS5_IJNS4_10UnderscoreES11_S11_EEEEENS4_13SM90_TMA_LOADENS4_14ComposedLayoutINS4_7SwizzleILi3ELi4ELi3EEENS4_18smem_ptr_flag_bitsILi16EEENSV_INS5_IJNSA_ILi64EEENSA_ILi8EEEEEENS5_IJSB_S1A_EEEEEEEvNS4_8identityES14_NS15_INS16_ILi2ELi4ELi3EEES19_NSV_INS5_IJS1B_SH_EEENS5_IJSH_SB_EEEEEEEvS1G_EENS_8epilogue10collective6detail29Sm90TmaWarpSpecializedAdapterINS1O_15DefaultEpilogueISJ_SL_SL_NS1N_6thread17LinearCombinationISJ_Li1EffLNS1S_9ScaleType4KindE0ELNS_15FloatRoundStyleE2ESJ_EENS1_15EpilogueDefaultEEEEEvvEEEEvNT_6ParamsE:
        .type           _ZN7cutlass13device_kernelINS_4gemm6kernel13GemmUniversalIN4cute5tupleIJiiiiEEENS1_10collective13CollectiveMmaINS1_34MainloopSm90TmaGmmaWarpSpecializedILi9ENS5_IJNS4_1CILi1EEESB_SB_EEENS1_35KernelTmaWarpSpecializedCooperativeEEENS5_IJNSA_ILi256EEENSA_ILi128EEENSA_ILi32EEEEEENS_6half_tENS5_IJSB_llEEESJ_NS5_IJlSB_lEEENS4_8TiledMMAINS4_8MMA_AtomIJNS4_4SM904GMMA26MMA_64x128x16_F32F16F16_SSILNSP_5MajorE1ELSR_0ELNSP_7ScaleInE1ELSS_1EEEEEENS4_6LayoutINS5_IJNSA_ILi2EEESB_SB_EEENS5_IJSB_NSA_ILi0EEESY_EEEEENS5_IJNS4_10UnderscoreES11_S11_EEEEENS4_13SM90_TMA_LOADENS4_14ComposedLayoutINS4_7SwizzleILi3ELi4ELi3EEENS4_18smem_ptr_flag_bitsILi16EEENSV_INS5_IJNSA_ILi64EEENSA_ILi8EEEEEENS5_IJSB_S1A_EEEEEEEvNS4_8identityES14_NS15_INS16_ILi2ELi4ELi3EEES19_NSV_INS5_IJS1B_SH_EEENS5_IJSH_SB_EEEEEEEvS1G_EENS_8epilogue10collective6detail29Sm90TmaWarpSpecializedAdapterINS1O_15DefaultEpilogueISJ_SL_SL_NS1N_6thread17LinearCombinationISJ_Li1EffLNS1S_9ScaleType4KindE0ELNS_15FloatRoundStyleE2ESJ_EENS1_15EpilogueDefaultEEEEEvvEEEEvNT_6ParamsE,@function
        .size           _ZN7cutlass13device_kernelINS_4gemm6kernel13GemmUniversalIN4cute5tupleIJiiiiEEENS1_10collective13CollectiveMmaINS1_34MainloopSm90TmaGmmaWarpSpecializedILi9ENS5_IJNS4_1CILi1EEESB_SB_EEENS1_35KernelTmaWarpSpecializedCooperativeEEENS5_IJNSA_ILi256EEENSA_ILi128EEENSA_ILi32EEEEEENS_6half_tENS5_IJSB_llEEESJ_NS5_IJlSB_lEEENS4_8TiledMMAINS4_8MMA_AtomIJNS4_4SM904GMMA26MMA_64x128x16_F32F16F16_SSILNSP_5MajorE1ELSR_0ELNSP_7ScaleInE1ELSS_1EEEEEENS4_6LayoutINS5_IJNSA_ILi2EEESB_SB_EEENS5_IJSB_NSA_ILi0EEESY_EEEEENS5_IJNS4_10UnderscoreES11_S11_EEEEENS4_13SM90_TMA_LOADENS4_14ComposedLayoutINS4_7SwizzleILi3ELi4ELi3EEENS4_18smem_ptr_flag_bitsILi16EEENSV_INS5_IJNSA_ILi64EEENSA_ILi8EEEEEENS5_IJSB_S1A_EEEEEEEvNS4_8identityES14_NS15_INS16_ILi2ELi4ELi3EEES19_NSV_INS5_IJS1B_SH_EEENS5_IJSH_SB_EEEEEEEvS1G_EENS_8epilogue10collective6detail29Sm90TmaWarpSpecializedAdapterINS1O_15DefaultEpilogueISJ_SL_SL_NS1N_6thread17LinearCombinationISJ_Li1EffLNS1S_9ScaleType4KindE0ELNS_15FloatRoundStyleE2ESJ_EENS1_15EpilogueDefaultEEEEEvvEEEEvNT_6ParamsE,(.L_x_331 - _ZN7cutlass13device_kernelINS_4gemm6kernel13GemmUniversalIN4cute5tupleIJiiiiEEENS1_10collective13CollectiveMmaINS1_34MainloopSm90TmaGmmaWarpSpecializedILi9ENS5_IJNS4_1CILi1EEESB_SB_EEENS1_35KernelTmaWarpSpecializedCooperativeEEENS5_IJNSA_ILi256EEENSA_ILi128EEENSA_ILi32EEEEEENS_6half_tENS5_IJSB_llEEESJ_NS5_IJlSB_lEEENS4_8TiledMMAINS4_8MMA_AtomIJNS4_4SM904GMMA26MMA_64x128x16_F32F16F16_SSILNSP_5MajorE1ELSR_0ELNSP_7ScaleInE1ELSS_1EEEEEENS4_6LayoutINS5_IJNSA_ILi2EEESB_SB_EEENS5_IJSB_NSA_ILi0EEESY_EEEEENS5_IJNS4_10UnderscoreES11_S11_EEEEENS4_13SM90_TMA_LOADENS4_14ComposedLayoutINS4_7SwizzleILi3ELi4ELi3EEENS4_18smem_ptr_flag_bitsILi16EEENSV_INS5_IJNSA_ILi64EEENSA_ILi8EEEEEENS5_IJSB_S1A_EEEEEEEvNS4_8identityES14_NS15_INS16_ILi2ELi4ELi3EEES19_NSV_INS5_IJS1B_SH_EEENS5_IJSH_SB_EEEEEEEvS1G_EENS_8epilogue10collective6detail29Sm90TmaWarpSpecializedAdapterINS1O_15DefaultEpilogueISJ_SL_SL_NS1N_6thread17LinearCombinationISJ_Li1EffLNS1S_9ScaleType4KindE0ELNS_15FloatRoundStyleE2ESJ_EENS1_15EpilogueDefaultEEEEEvvEEEEvNT_6ParamsE)
        .other          _ZN7cutlass13device_kernelINS_4gemm6kernel13GemmUniversalIN4cute5tupleIJiiiiEEENS1_10collective13CollectiveMmaINS1_34MainloopSm90TmaGmmaWarpSpecializedILi9ENS5_IJNS4_1CILi1EEESB_SB_EEENS1_35KernelTmaWarpSpecializedCooperativeEEENS5_IJNSA_ILi256EEENSA_ILi128EEENSA_ILi32EEEEEENS_6half_tENS5_IJSB_llEEESJ_NS5_IJlSB_lEEENS4_8TiledMMAINS4_8MMA_AtomIJNS4_4SM904GMMA26MMA_64x128x16_F32F16F16_SSILNSP_5MajorE1ELSR_0ELNSP_7ScaleInE1ELSS_1EEEEEENS4_6LayoutINS5_IJNSA_ILi2EEESB_SB_EEENS5_IJSB_NSA_ILi0EEESY_EEEEENS5_IJNS4_10UnderscoreES11_S11_EEEEENS4_13SM90_TMA_LOADENS4_14ComposedLayoutINS4_7SwizzleILi3ELi4ELi3EEENS4_18smem_ptr_flag_bitsILi16EEENSV_INS5_IJNSA_ILi64EEENSA_ILi8EEEEEENS5_IJSB_S1A_EEEEEEEvNS4_8identityES14_NS15_INS16_ILi2ELi4ELi3EEES19_NSV_INS5_IJS1B_SH_EEENS5_IJSH_SB_EEEEEEEvS1G_EENS_8epilogue10collective6detail29Sm90TmaWarpSpecializedAdapterINS1O_15DefaultEpilogueISJ_SL_SL_NS1N_6thread17LinearCombinationISJ_Li1EffLNS1S_9ScaleType4KindE0ELNS_15FloatRoundStyleE2ESJ_EENS1_15EpilogueDefaultEEEEEvvEEEEvNT_6ParamsE,@"STO_CUDA_ENTRY STV_DEFAULT"
_ZN7cutlass13device_kernelINS_4gemm6kernel13GemmUniversalIN4cute5tupleIJiiiiEEENS1_10collective13CollectiveMmaINS1_34MainloopSm90TmaGmmaWarpSpecializedILi9ENS5_IJNS4_1CILi1EEESB_SB_EEENS1_35KernelTmaWarpSpecializedCooperativeEEENS5_IJNSA_ILi256EEENSA_ILi128EEENSA_ILi32EEEEEENS_6half_tENS5_IJSB_llEEESJ_NS5_IJlSB_lEEENS4_8TiledMMAINS4_8MMA_AtomIJNS4_4SM904GMMA26MMA_64x128x16_F32F16F16_SSILNSP_5MajorE1ELSR_0ELNSP_7ScaleInE1ELSS_1EEEEEENS4_6LayoutINS5_IJNSA_ILi2EEESB_SB_EEENS5_IJSB_NSA_ILi0EEESY_EEEEENS5_IJNS4_10UnderscoreES11_S11_EEEEENS4_13SM90_TMA_LOADENS4_14ComposedLayoutINS4_7SwizzleILi3ELi4ELi3EEENS4_18smem_ptr_flag_bitsILi16EEENSV_INS5_IJNSA_ILi64EEENSA_ILi8EEEEEENS5_IJSB_S1A_EEEEEEEvNS4_8identityES14_NS15_INS16_ILi2ELi4ELi3EEES19_NSV_INS5_IJS1B_SH_EEENS5_IJSH_SB_EEEEEEEvS1G_EENS_8epilogue10collective6detail29Sm90TmaWarpSpecializedAdapterINS1O_15DefaultEpilogueISJ_SL_SL_NS1N_6thread17LinearCombinationISJ_Li1EffLNS1S_9ScaleType4KindE0ELNS_15FloatRoundStyleE2ESJ_EENS1_15EpilogueDefaultEEEEEvvEEEEvNT_6ParamsE:
[----:B------:R-:W0:Y:S01]  /*0000*/  LDC R1, c[0x0][0x28] ;  /* 0x00000a00ff017b82 */ /* 0x000e220000000800 */
[----:B------:R-:W1:Y:S01]  /*0010*/  S2R R18, SR_TID.X ;  /* 0x0000000000127919 */ /* 0x000e620000002100 */
[----:B------:R-:W-:Y:S01]  /*0020*/  ELECT P0, URZ, PT ;  /* 0x00000000003f782f */ /* 0x000fe20003800000 */
[----:B------:R-:W-:Y:S01]  /*0030*/  BSSY B0, `(.L_x_0) ;  /* 0x000000f000007945 */ /* 0x000fe20003800000 */
[--C-:B-1----:R-:W-:Y:S02]  /*0040*/  SHF.R.U32.HI R0, RZ, 0x5, R18.reuse ;  /* 0x00000005ff007819 */ /* 0x102fe40000011612 */
[----:B------:R-:W-:-:S03]  /*0050*/  SHF.R.U32.HI R22, RZ, 0x7, R18 ;  /* 0x00000007ff167819 */ /* 0x000fc60000011612 */
[----:B------:R-:W1:Y:S04]  /*0060*/  SHFL.IDX PT, R5, R0, RZ, 0x1f ;  /* 0x00001fff00057589 */ /* 0x000e6800000e0000 */
[----:B------:R2:W3:Y:S01]  /*0070*/  SHFL.IDX PT, R8, R22, RZ, 0x1f ;  /* 0x00001fff16087589 */ /* 0x0004e200000e0000 */
[----:B-1----:R-:W-:-:S13]  /*0080*/  ISETP.NE.OR P0, PT, R5, RZ, !P0 ;  /* 0x000000ff0500720c */ /* 0x002fda0004705670 */
[----:B0-23--:R-:W-:Y:S05]  /*0090*/  @P0 BRA `(.L_x_1) ;  /* 0x0000000000200947 */ /* 0x00dfea0003800000 */
[----:B------:R-:W-:Y:S02]  /*00a0*/  ULDC.64 UR4, c[0x0][0x198] ;  /* 0x0000660000047ab9 */ /* 0x000fe40000000a00 */
[----:B------:R-:W-:Y:S02]  /*00b0*/  UIADD3 UR6, UP0, UR4, 0xf0, URZ ;  /* 0x000000f004067890 */ /* 0x000fe4000ff1e03f */
[----:B------:R-:W-:Y:S02]  /*00c0*/  UIADD3 UR4, UP1, UR4, 0x1f0, URZ ;  /* 0x000001f004047890 */ /* 0x000fe4000ff3e03f */
[----:B------:R-:W-:Y:S02]  /*00d0*/  UIADD3.X UR7, URZ, UR5, URZ, UP0, !UPT ;  /* 0x000000053f077290 */ /* 0x000fe400087fe43f */
[----:B------:R-:W-:-:S07]  /*00e0*/  UIADD3.X UR5, URZ, UR5, URZ, UP1, !UPT ;  /* 0x000000053f057290 */ /* 0x000fce0008ffe43f */
[----:B------:R0:W-:Y:S02]  /*00f0*/  UTMACCTL.PF [UR6] ;  /* 0x00000000060079b9 */ /* 0x0001e40008040000 */
[----:B------:R0:W-:Y:S02]  /*0100*/  UTMACCTL.PF [UR4] ;  /* 0x00000000040079b9 */ /* 0x0001e40008040000 */
[----:B0-----:R-:W-:Y:S01]  /*0110*/  NOP ;  /* 0x0000000000007918 */ /* 0x001fe20000000000 */
.L_x_1:
[----:B------:R-:W-:Y:S05]  /*0120*/  BSYNC B0 ;  /* 0x0000000000007941 */ /* 0x000fea0003800000 */
.L_x_0:
[----:B------:R-:W0:Y:S02]  /*0130*/  SHFL.IDX PT, R2, R0, RZ, 0x1f ;  /* 0x00001fff00027589 */ /* 0x000e2400000e0000 */
[----:B0-----:R-:W-:-:S13]  /*0140*/  ISETP.NE.AND P0, PT, R2, RZ, PT ;  /* 0x000000ff0200720c */ /* 0x001fda0003f05270 */
[----:B------:R-:W-:Y:S05]  /*0150*/  @P0 BRA `(.L_x_2) ;  /* 0x00000000008c0947 */ /* 0x000fea0003800000 */
[----:B------:R-:W-:Y:S01]  /*0160*/  ELECT P0, URZ, PT ;  /* 0x00000000003f782f */ /* 0x000fe20003800000 */
[----:B------:R-:W-:-:S12]  /*0170*/  BSSY B0, `(.L_x_2) ;  /* 0x0000021000007945 */ /* 0x000fd80003800000 */
[----:B------:R-:W-:Y:S05]  /*0180*/  @!P0 BRA `(.L_x_3) ;  /* 0x00000000007c8947 */ /* 0x000fea0003800000 */
[----:B------:R-:W0:Y:S01]  /*0190*/  S2UR UR8, SR_CgaCtaId ;  /* 0x00000000000879c3 */ /* 0x000e220000008800 */
[----:B------:R-:W-:Y:S01]  /*01a0*/  UMOV UR4, 0x400 ;  /* 0x0000040000047882 */ /* 0x000fe20000000000 */
[----:B------:R-:W-:Y:S01]  /*01b0*/  UMOV UR5, 0x1 ;  /* 0x0000000100057882 */ /* 0x000fe20000000000 */
[----:B------:R-:W-:Y:S02]  /*01c0*/  UMOV UR6, 0x100 ;  /* 0x0000010000067882 */ /* 0x000fe40000000000 */
[----:B------:R-:W-:-:S04]  /*01d0*/  UIADD3 UR6, -UR6, 0x100000, URZ ;  /* 0x0010000006067890 */ /* 0x000fc8000fffe13f */
[----:B------:R-:W-:Y:S02]  /*01e0*/  USHF.L.U32 UR7, UR6, 0xb, URZ ;  /* 0x0000000b06077899 */ /* 0x000fe4000800063f */
[----:B------:R-:W-:Y:S02]  /*01f0*/  USHF.L.U32 UR6, UR6, 0x1, URZ ;  /* 0x0000000106067899 */ /* 0x000fe4000800063f */
[----:B0-----:R-:W-:Y:S02]  /*0200*/  ULEA UR8, UR8, UR4, 0x18 ;  /* 0x0000000408087291 */ /* 0x001fe4000f8ec03f */
[----:B------:R-:W-:-:S04]  /*0210*/  UIADD3 UR4, -UR5, 0x100000, URZ ;  /* 0x0010000005047890 */ /* 0x000fc8000fffe13f */
[----:B------:R-:W-:Y:S02]  /*0220*/  USHF.L.U32 UR5, UR4, 0xb, URZ ;  /* 0x0000000b04057899 */ /* 0x000fe4000800063f */
[----:B------:R-:W-:Y:S01]  /*0230*/  USHF.L.U32 UR4, UR4, 0x1, URZ ;  /* 0x0000000104047899 */ /* 0x000fe2000800063f */
[----:B------:R-:W0:Y:S11]  /*0240*/  FENCE.VIEW.ASYNC.S ;  /* 0x00000000000073c6 */ /* 0x000e360000000000 */
[----:B0-----:R0:W1:Y:S01]  /*0250*/  SYNCS.EXCH.64 URZ, [UR8], UR4 ;  /* 0x00000004083f75b2 */ /* 0x0010620008000100 */
[----:B------:R0:W2:Y:S01]  /*0260*/  SYNCS.EXCH.64 URZ, [UR8+0x48], UR6 ;  /* 0x00004806083f75b2 */ /* 0x0000a20008000100 */
[----:B------:R0:W3:Y:S01]  /*0270*/  SYNCS.EXCH.64 URZ, [UR8+0x8], UR4 ;  /* 0x00000804083f75b2 */ /* 0x0000e20008000100 */
[----:B------:R0:W4:Y:S01]  /*0280*/  SYNCS.EXCH.64 URZ, [UR8+0x50], UR6 ;  /* 0x00005006083f75b2 */ /* 0x0001220008000100 */
[----:B------:R0:W0:Y:S01]  /*0290*/  SYNCS.EXCH.64 URZ, [UR8+0x10], UR4 ;  /* 0x00001004083f75b2 */ /* 0x0000220008000100 */
        /* <DEDUP_REMOVED lines=13> */
[----:B------:R-:W-:Y:S01]  /*0370*/  NOP ;  /* 0x0000000000007918 */ /* 0x000fe20000000000 */
.L_x_3:
[----:B0-----:R-:W-:Y:S05]  /*0380*/  BSYNC B0 ;  /* 0x0000000000007941 */ /* 0x001fea0003800000 */
.L_x_2:
[----:B------:R-:W0:Y:S01]  /*0390*/  SHFL.IDX PT, R0, R0, RZ, 0x1f ;  /* 0x00001fff00007589 */ /* 0x000e2200000e0000 */
[----:B------:R-:W5:Y:S01]  /*03a0*/  LDC R2, c[0x0][0x65c] ;  /* 0x00019700ff027b82 */ /* 0x000f620000000800 */
[----:B------:R-:W-:Y:S02]  /*03b0*/  ELECT P0, URZ, PT ;  /* 0x00000000003f782f */ /* 0x000fe40003800000 */
[----:B------:R-:W-:Y:S01]  /*03c0*/  SHF.R.S32.HI R6, RZ, 0x1f, R5 ;  /* 0x0000001fff067819 */ /* 0x000fe20000011405 */
[----:B------:R-:W1:Y:S01]  /*03d0*/  S2R R3, SR_CTAID.Y ;  /* 0x0000000000037919 */ /* 0x000e620000002600 */
[----:B------:R-:W-:Y:S01]  /*03e0*/  UMOV UR4, 0x20 ;  /* 0x0000002000047882 */ /* 0x000fe20000000000 */
[----:B------:R-:W-:Y:S01]  /*03f0*/  ISETP.NE.AND P2, PT, R8, RZ, PT ;  /* 0x000000ff0800720c */ /* 0x000fe20003f45270 */
[----:B------:R-:W-:Y:S01]  /*0400*/  NOP ;  /* 0x0000000000007918 */ /* 0x000fe20000000000 */
[----:B------:R-:W2:Y:S01]  /*0410*/  S2R R4, SR_CTAID.X ;  /* 0x0000000000047919 */ /* 0x000ea20000002500 */
[----:B------:R-:W-:Y:S01]  /*0420*/  LEA.HI R6, R6, R5, RZ, 0x2 ;  /* 0x0000000506067211 */ /* 0x000fe200078f10ff */
[----:B------:R-:W-:Y:S01]  /*0430*/  NOP ;  /* 0x0000000000007918 */ /* 0x000fe20000000000 */
[----:B0-----:R-:W-:-:S02]  /*0440*/  ISETP.NE.OR P0, PT, R0, RZ, !P0 ;  /* 0x000000ff0000720c */ /* 0x001fc40004705670 */
[----:B-----5:R-:W-:-:S04]  /*0450*/  ISETP.NE.AND P3, PT, R2, 0x1, PT ;  /* 0x000000010200780c */ /* 0x020fc80003f65270 */
[----:B------:R-:W-:Y:S02]  /*0460*/  P2R R0, PR, RZ, 0x8 ;  /* 0x00000008ff007803 */ /* 0x000fe40000000000 */
[----:B------:R-:W-:-:S05]  /*0470*/  LOP3.LUT R0, R6, 0xfffffffc, RZ, 0xc0, !PT ;  /* 0xfffffffc06007812 */ /* 0x000fca00078ec0ff */
[----:B------:R-:W-:Y:S01]  /*0480*/  VOTEU.ALL UP0, P0 ;  /* 0x00000000003f7886 */ /* 0x000fe20000000000 */
[----:B------:R-:W-:Y:S01]  /*0490*/  IMAD.IADD R0, R5, 0x1, -R0 ;  /* 0x0000000105007824 */ /* 0x000fe200078e0a00 */
[----:B------:R-:W2:Y:S01]  /*04a0*/  @P3 LDC R17, c[0x0][0x10] ;  /* 0x00000400ff113b82 */ /* 0x000ea20000000800 */
[----:B------:R-:W-:Y:S01]  /*04b0*/  VOTEU.ALL UP1, P0 ;  /* 0x00000000003f7886 */ /* 0x000fe20000020000 */
[----:B-1----:R-:W-:Y:S01]  /*04c0*/  @P3 IMAD.MOV.U32 R6, RZ, RZ, R3 ;  /* 0x000000ffff063224 */ /* 0x002fe200078e0003 */
[----:B------:R-:W-:Y:S01]  /*04d0*/  @!UP0 UMOV UR6, 0x400 ;  /* 0x0000040000068882 */ /* 0x000fe20000000000 */
[----:B------:R-:W-:-:S04]  /*04e0*/  @!UP0 UIADD3 UR4, -UR4, 0x100000, URZ ;  /* 0x0010000004048890 */ /* 0x000fc8000fffe13f */
[----:B------:R-:W-:Y:S02]  /*04f0*/  @!UP0 USHF.L.U32 UR5, UR4, 0xb, URZ ;  /* 0x0000000b04058899 */ /* 0x000fe4000800063f */
[----:B------:R-:W-:Y:S01]  /*0500*/  @!UP0 USHF.L.U32 UR4, UR4, 0x1, URZ ;  /* 0x0000000104048899 */ /* 0x000fe2000800063f */
[----:B------:R-:W-:Y:S02]  /*0510*/  @P3 IMAD.MOV.U32 R7, RZ, RZ, RZ ;  /* 0x000000ffff073224 */ /* 0x000fe400078e00ff */
[----:B------:R-:W-:Y:S01]  /*0520*/  IMAD.MOV.U32 R5, RZ, RZ, RZ ;  /* 0x000000ffff057224 */ /* 0x000fe200078e00ff */
[----:B------:R-:W0:Y:S01]  /*0530*/  @!UP0 S2UR UR7, SR_CgaCtaId ;  /* 0x00000000000789c3 */ /* 0x000e220000008800 */
[----:B------:R-:W-:-:S07]  /*0540*/  @P3 IMAD.MOV.U32 R11, RZ, RZ, RZ ;  /* 0x000000ffff0b3224 */ /* 0x000fce00078e00ff */
[----:B------:R-:W1:Y:S01]  /*0550*/  @!P3 LDC R9, c[0x0][0xc] ;  /* 0x00000300ff09bb82 */ /* 0x000e620000000800 */
[----:B--2---:R-:W-:-:S04]  /*0560*/  @P3 IMAD.WIDE.U32 R16, R4, R17, R6 ;  /* 0x0000001104103225 */ /* 0x004fc800078e0006 */
[----:B------:R-:W-:Y:S01]  /*0570*/  @P3 IMAD.IADD R17, R17, 0x1, R11 ;  /* 0x0000000111113824 */ /* 0x000fe200078e020b */
[----:B0-----:R-:W-:Y:S01]  /*0580*/  @!UP0 ULEA UR6, UR7, UR6, 0x18 ;  /* 0x0000000607068291 */ /* 0x001fe2000f8ec03f */
[----:B------:R-:W-:Y:S01]  /*0590*/  VOTEU.ALL UP0, P0 ;  /* 0x00000000003f7886 */ /* 0x000fe20000000000 */
[----:B------:R-:W-:-:S04]  /*05a0*/  ISETP.NE.AND P0, PT, R0, 0x3, PT ;  /* 0x000000030000780c */ /* 0x000fc80003f05270 */
[----:B------:R-:W-:Y:S01]  /*05b0*/  ISETP.EQ.OR P0, PT, R0, RZ, !P0 ;  /* 0x000000ff0000720c */ /* 0x000fe20004702670 */
[----:B-1----:R-:W-:-:S03]  /*05c0*/  @!P3 IMAD.WIDE.U32 R6, R9, R3, R4 ;  /* 0x000000030906b225 */ /* 0x002fc600078e0004 */
[C---:B------:R-:W-:Y:S01]  /*05d0*/  ISETP.EQ.AND P0, PT, R8.reuse, RZ, P0 ;  /* 0x000000ff0800720c */ /* 0x040fe20000702270 */
[----:B------:R-:W-:Y:S01]  /*05e0*/  VIADD R8, R8, 0xffffffff ;  /* 0xffffffff08087836 */ /* 0x000fe20000000000 */
[----:B------:R-:W0:Y:S02]  /*05f0*/  FENCE.VIEW.ASYNC.S ;  /* 0x00000000000073c6 */ /* 0x000e240000000000 */
[----:B0-----:R0:W3:Y:S01]  /*0600*/  @!UP0 SYNCS.EXCH.64 URZ, [UR6+0xa0], UR4 ;  /* 0x0000a004063f85b2 */ /* 0x0010e20008000100 */
[----:B------:R-:W-:Y:S01]  /*0610*/  @!P3 IMAD.MOV.U32 R16, RZ, RZ, R6 ;  /* 0x000000ffff10b224 */ /* 0x000fe200078e0006 */
[----:B------:R-:W-:Y:S02]  /*0620*/  SEL R19, RZ, 0x1, !P0 ;  /* 0x00000001ff137807 */ /* 0x000fe40004000000 */
[----:B------:R-:W-:Y:S02]  /*0630*/  ISETP.GE.U32.AND P1, PT, R8, 0x2, PT ;  /* 0x000000020800780c */ /* 0x000fe40003f26070 */
[----:B------:R-:W-:-:S02]  /*0640*/  @!P3 MOV R17, R7 ;  /* 0x000000070011b202 */ /* 0x000fc40000000f00 */
[----:B------:R-:W-:Y:S01]  /*0650*/  SEL R19, R19, 0x2, P1 ;  /* 0x0000000213137807 */ /* 0x000fe20000800000 */
[----:B------:R0:W3:Y:S01]  /*0660*/  @!UP1 SYNCS.EXCH.64 URZ, [UR6+0xa8], UR4 ;  /* 0x0000a804063f95b2 */ /* 0x0000e20008000100 */
[----:B------:R-:W-:Y:S01]  /*0670*/  NOP ;  /* 0x0000000000007918 */ /* 0x000fe20000000000 */
[----:B---34-:R-:W-:Y:S06]  /*0680*/  BAR.SYNC.DEFER_BLOCKING 0x0 ;  /* 0x0000000000007b1d */ /* 0x018fec0000010000 */
[----:B------:R-:W-:Y:S05]  /*0690*/  @!P2 BRA `(.L_x_4) ;  /* 0x000000a000c0a947 */ /* 0x000fea0003800000 */
[----:B------:R-:W-:-:S13]  /*06a0*/  ISETP.GT.U32.AND P0, PT, R8, 0x1, PT ;  /* 0x000000010800780c */ /* 0x000fda0003f04070 */
[----:B0-----:R-:W-:Y:S05]  /*06b0*/  @P0 EXIT ;  /* 0x000000000000094d */ /* 0x001fea0003800000 */
[----:B------:R-:W-:Y:S01]  /*06c0*/  ULDC.64 UR4, c[0x0][0x650] ;  /* 0x0001940000047ab9 */ /* 0x000fe20000000a00 */
[----:B------:R-:W-:Y:S01]  /*06d0*/  PRMT R0, RZ, 0x7610, R0 ;  /* 0x00007610ff007816 */ /* 0x000fe20000000000 */
[----:B------:R-:W-:Y:S01]  /*06e0*/  IMAD.MOV.U32 R152, RZ, RZ, -0x1 ;  /* 0xffffffffff987424 */ /* 0x000fe200078e00ff */
[----:B------:R-:W-:Y:S01]  /*06f0*/  ISETP.GE.U32.AND P0, PT, R16, UR4, PT ;  /* 0x0000000410007c0c */ /* 0x000fe2000bf06070 */
[----:B------:R-:W-:Y:S02]  /*0700*/  IMAD.MOV.U32 R153, RZ, RZ, -0x1 ;  /* 0xffffffffff997424 */ /* 0x000fe400078e00ff */
[----:B------:R-:W-:Y:S01]  /*0710*/  IMAD.MOV.U32 R23, RZ, RZ, -0x1 ;  /* 0xffffffffff177424 */ /* 0x000fe200078e00ff */
[----:B------:R-:W-:-:S13]  /*0720*/  ISETP.GE.U32.AND.EX P0, PT, R17, UR5, PT, P0 ;  /* 0x0000000511007c0c */ /* 0x000fda000bf06100 */
[----:B------:R-:W-:Y:S05]  /*0730*/  @P0 BRA `(.L_x_5) ;  /* 0x0000000400540947 */ /* 0x000fea0003800000 */
[----:B------:R-:W0:Y:S01]  /*0740*/  LDC.64 R14, c[0x0][0x628] ;  /* 0x00018a00ff0e7b82 */ /* 0x000e220000000a00 */
[----:B------:R-:W-:Y:S02]  /*0750*/  IMAD.MOV.U32 R6, RZ, RZ, R16 ;  /* 0x000000ffff067224 */ /* 0x000fe400078e0010 */
[----:B------:R-:W-:-:S05]  /*0760*/  IMAD.MOV.U32 R7, RZ, RZ, R17 ;  /* 0x000000ffff077224 */ /* 0x000fca00078e0011 */
[----:B------:R-:W1:Y:S08]  /*0770*/  LDC R0, c[0x0][0x630] ;  /* 0x00018c00ff007b82 */ /* 0x000e700000000800 */
[----:B------:R-:W2:Y:S01]  /*0780*/  LDC.64 R20, c[0x0][0x620] ;  /* 0x00018800ff147b82 */ /* 0x000ea20000000a00 */
[----:B0-----:R-:W-:-:S04]  /*0790*/  ISETP.NE.U32.AND P0, PT, R14, RZ, PT ;  /* 0x000000ff0e00720c */ /* 0x001fc80003f05070 */
[----:B------:R-:W-:-:S13]  /*07a0*/  ISETP.NE.AND.EX P0, PT, R15, RZ, PT, P0 ;  /* 0x000000ff0f00720c */ /* 0x000fda0003f05300 */
[----:B-12---:R-:W-:Y:S05]  /*07b0*/  @!P0 BRA `(.L_x_6) ;  /* 0x0000000000288947 */ /* 0x006fea0003800000 */
[----:B------:R-:W0:Y:S02]  /*07c0*/  LDC R11, c[0x0][0x634] ;  /* 0x00018d00ff0b7b82 */ /* 0x000e240000000800 */
[----:B0-----:R-:W-:-:S05]  /*07d0*/  IADD3 R11, P0, R16, R11, RZ ;  /* 0x0000000b100b7210 */ /* 0x001fca0007f1e0ff */
[----:B------:R-:W-:-:S04]  /*07e0*/  IMAD.X R13, RZ, RZ, R17, P0 ;  /* 0x000000ffff0d7224 */ /* 0x000fc800000e0611 */
[----:B------:R-:W-:-:S04]  /*07f0*/  IMAD.WIDE.U32 R6, R13, R14, RZ ;  /* 0x0000000e0d067225 */ /* 0x000fc800078e00ff */
[----:B------:R-:W-:-:S04]  /*0800*/  IMAD.WIDE.U32 R8, P0, R11, R15, R6 ;  /* 0x0000000f0b087225 */ /* 0x000fc80007800006 */
[----:B------:R-:W-:-:S04]  /*0810*/  IMAD.WIDE.U32 R6, R11, R14, RZ ;  /* 0x0000000e0b067225 */ /* 0x000fc800078e00ff */
[----:B------:R-:W-:Y:S01]  /*0820*/  IMAD.X R11, RZ, RZ, RZ, P0 ;  /* 0x000000ffff0b7224 */ /* 0x000fe200000e06ff */
[----:B------:R-:W-:Y:S01]  /*0830*/  IADD3 RZ, P0, R7, R8, RZ ;  /* 0x0000000807ff7210 */ /* 0x000fe20007f1e0ff */
[----:B------:R-:W-:-:S04]  /*0840*/  IMAD.MOV.U32 R10, RZ, RZ, R9 ;  /* 0x000000ffff0a7224 */ /* 0x000fc800078e0009 */
[----:B------:R-:W-:-:S08]  /*0850*/  IMAD.WIDE.U32.X R6, R13, R15, R10, P0 ;  /* 0x0000000f0d067225 */ /* 0x000fd000000e040a */
.L_x_6:
[-CC-:B------:R-:W-:Y:S01]  /*0860*/  SHF.R.U64 R23, R6, R0.reuse, R7.reuse ;  /* 0x0000000006177219 */ /* 0x180fe20000001207 */
[----:B------:R-:W0:Y:S01]  /*0870*/  LDC R10, c[0x0][0x618] ;  /* 0x00018600ff0a7b82 */ /* 0x000e220000000800 */
[----:B------:R-:W-:Y:S01]  /*0880*/  SHF.R.U32.HI R5, RZ, R0, R7 ;  /* 0x00000000ff057219 */ /* 0x000fe20000011607 */
[----:B------:R-:W-:Y:S01]  /*0890*/  ULDC UR4, c[0x0][0x150] ;  /* 0x0000540000047ab9 */ /* 0x000fe20000000800 */
[----:B------:R-:W-:Y:S02]  /*08a0*/  IADD3 R9, P0, RZ, -R23, RZ ;  /* 0x80000017ff097210 */ /* 0x000fe40007f1e0ff */
[----:B------:R-:W-:Y:S02]  /*08b0*/  I2FP.F32.U32 R0, R4 ;  /* 0x0000000400007245 */ /* 0x000fe40000201000 */
[----:B------:R-:W-:Y:S01]  /*08c0*/  IADD3.X R11, RZ, ~R5, RZ, P0, !PT ;  /* 0x80000005ff0b7210 */ /* 0x000fe200007fe4ff */
[----:B------:R-:W1:Y:S01]  /*08d0*/  LDC.64 R28, c[0x0][0x640] ;  /* 0x00019000ff1c7b82 */ /* 0x000e620000000a00 */
[----:B------:R-:W-:-:S04]  /*08e0*/  IMAD.WIDE.U32 R6, R9, R20, R16 ;  /* 0x0000001409067225 */ /* 0x000fc800078e0010 */
[----:B------:R-:W-:Y:S01]  /*08f0*/  FMUL R0, R0, UR4 ;  /* 0x0000000400007c20 */ /* 0x000fe20008400000 */
[----:B------:R-:W-:Y:S01]  /*0900*/  ULDC UR4, c[0x0][0x154] ;  /* 0x0000550000047ab9 */ /* 0x000fe20000000800 */
[----:B------:R-:W-:Y:S01]  /*0910*/  IMAD R8, R11, R20, RZ ;  /* 0x000000140b087224 */ /* 0x000fe200078e02ff */
[----:B------:R-:W2:Y:S03]  /*0920*/  LDC R5, c[0x0][0x144] ;  /* 0x00005100ff057b82 */ /* 0x000ea60000000800 */
[----:B------:R-:W3:Y:S01]  /*0930*/  F2I.U32.TRUNC.NTZ R0, R0 ;  /* 0x0000000000007305 */ /* 0x000ee2000020f000 */
[----:B------:R-:W-:-:S04]  /*0940*/  IMAD R9, R9, R21, R8 ;  /* 0x0000001509097224 */ /* 0x000fc800078e0208 */
[----:B------:R-:W-:Y:S01]  /*0950*/  IMAD.IADD R7, R7, 0x1, R9 ;  /* 0x0000000107077824 */ /* 0x000fe200078e0209 */
[----:B------:R-:W4:Y:S01]  /*0960*/  LDC R12, c[0x0][0x608] ;  /* 0x00018200ff0c7b82 */ /* 0x000f220000000800 */
[----:B------:R-:W-:-:S03]  /*0970*/  IMAD.MOV.U32 R9, RZ, RZ, -0x1 ;  /* 0xffffffffff097424 */ /* 0x000fc600078e00ff */
[-CC-:B0-----:R-:W-:Y:S02]  /*0980*/  SHF.R.U64 R20, R6, R10.reuse, R7.reuse ;  /* 0x0000000a06147219 */ /* 0x181fe40000001207 */
[----:B------:R-:W-:Y:S02]  /*0990*/  I2FP.F32.U32 R6, R3 ;  /* 0x0000000300067245 */ /* 0x000fe40000201000 */
[----:B------:R-:W-:Y:S01]  /*09a0*/  SHF.R.U32.HI R7, RZ, R10, R7 ;  /* 0x0000000aff077219 */ /* 0x000fe20000011607 */
[----:B------:R-:W0:Y:S01]  /*09b0*/  LDC R26, c[0x0][0x658] ;  /* 0x00019600ff1a7b82 */ /* 0x000e220000000800 */
[----:B-1----:R-:W-:Y:S01]  /*09c0*/  ISETP.NE.U32.AND P0, PT, R28, RZ, PT ;  /* 0x000000ff1c00720c */ /* 0x002fe20003f05070 */
[----:B---3--:R-:W-:Y:S02]  /*09d0*/  IMAD.MOV R8, RZ, RZ, -R0 ;  /* 0x000000ffff087224 */ /* 0x008fe400078e0a00 */
[----:B------:R-:W-:Y:S01]  /*09e0*/  FMUL R6, R6, UR4 ;  /* 0x0000000406067c20 */ /* 0x000fe20008400000 */
[----:B------:R-:W-:-:S03]  /*09f0*/  ISETP.NE.AND.EX P0, PT, R29, RZ, PT, P0 ;  /* 0x000000ff1d00720c */ /* 0x000fc60003f05300 */
[----:B------:R-:W1:Y:S01]  /*0a00*/  LDC R14, c[0x0][0x148] ;  /* 0x00005200ff0e7b82 */ /* 0x000e620000000800 */
[----:B--2---:R-:W-:-:S07]  /*0a10*/  IMAD R0, R5, R8, R4 ;  /* 0x0000000805007224 */ /* 0x004fce00078e0204 */
[----:B------:R-:W2:Y:S01]  /*0a20*/  LDC R24, c[0x0][0x600] ;  /* 0x00018000ff187b82 */ /* 0x000ea20000000800 */
[-CC-:B----4-:R-:W-:Y:S02]  /*0a30*/  SHF.R.U64 R30, R20, R12.reuse, R7.reuse ;  /* 0x0000000c141e7219 */ /* 0x190fe40000001207 */
[----:B------:R-:W-:Y:S01]  /*0a40*/  SHF.R.U32.HI R5, RZ, R12, R7 ;  /* 0x0000000cff057219 */ /* 0x000fe20000011607 */
[----:B------:R-:W-:Y:S01]  /*0a50*/  IMAD.MOV.U32 R7, RZ, RZ, 0x1 ;  /* 0x00000001ff077424 */ /* 0x000fe200078e00ff */
[----:B------:R3:W4:Y:S03]  /*0a60*/  F2I.U32.TRUNC.NTZ R12, R6 ;  /* 0x00000006000c7305 */ /* 0x000726000020f000 */
[----:B------:R-:W1:Y:S01]  /*0a70*/  LDC R15, c[0x0][0x648] ;  /* 0x00019200ff0f7b82 */ /* 0x000e620000000800 */
[-C--:B0-----:R-:W-:Y:S02]  /*0a80*/  SHF.L.U32 R4, R9, R26.reuse, RZ ;  /* 0x0000001a09047219 */ /* 0x081fe400000006ff */
[----:B------:R-:W-:-:S02]  /*0a90*/  SHF.R.U64 R32, R30, R26, R5 ;  /* 0x0000001a1e207219 */ /* 0x000fc40000001205 */
[----:B------:R-:W-:Y:S02]  /*0aa0*/  LOP3.LUT R11, RZ, R4, RZ, 0x33, !PT ;  /* 0x00000004ff0b7212 */ /* 0x000fe400078e33ff */
[-C--:B------:R-:W-:Y:S01]  /*0ab0*/  SHF.R.U32.HI R5, RZ, R26.reuse, R5 ;  /* 0x0000001aff057219 */ /* 0x080fe20000011605 */
[----:B------:R-:W0:Y:S01]  /*0ac0*/  LDC R21, c[0x0][0x638] ;  /* 0x00018e00ff157b82 */ /* 0x000e220000000800 */
[----:B------:R-:W-:Y:S01]  /*0ad0*/  SHF.L.U32 R10, R7, R26, RZ ;  /* 0x0000001a070a7219 */ /* 0x000fe200000006ff */
[----:B------:R-:W-:-:S06]  /*0ae0*/  IMAD.MOV.U32 R4, RZ, RZ, R32 ;  /* 0x000000ffff047224 */ /* 0x000fcc00078e0020 */
[----:B------:R-:W0:Y:S01]  /*0af0*/  LDC R152, c[0x0][0x610] ;  /* 0x00018400ff987b82 */ /* 0x000e220000000800 */
[----:B---34-:R-:W-:Y:S05]  /*0b00*/  @!P0 BRA `(.L_x_7) ;  /* 0x0000000000288947 */ /* 0x018fea0003800000 */
[----:B------:R-:W3:Y:S02]  /*0b10*/  LDC R9, c[0x0][0x64c] ;  /* 0x00019300ff097b82 */ /* 0x000ee40000000800 */
[----:B---3--:R-:W-:-:S05]  /*0b20*/  IADD3 R9, P0, R32, R9, RZ ;  /* 0x0000000920097210 */ /* 0x008fca0007f1e0ff */
        /* <DEDUP_REMOVED lines=8> */
.L_x_7:
[----:B-1----:R-:W-:Y:S01]  /*0bb0*/  SHF.R.U64 R4, R4, R15, R5 ;  /* 0x0000000f04047219 */ /* 0x002fe20000001205 */
[----:B--2---:R-:W-:Y:S01]  /*0bc0*/  VIADD R5, R24, 0xffffffff ;  /* 0xffffffff18057836 */ /* 0x004fe20000000000 */
[----:B------:R-:W-:Y:S02]  /*0bd0*/  IADD3 R12, -R12, RZ, RZ ;  /* 0x000000ff0c0c7210 */ /* 0x000fe40007ffe1ff */
[----:B------:R-:W-:Y:S01]  /*0be0*/  LOP3.LUT R11, R30, R11, RZ, 0xc0, !PT ;  /* 0x0000000b1e0b7212 */ /* 0x000fe200078ec0ff */
[----:B------:R-:W-:Y:S01]  /*0bf0*/  IMAD.MOV R6, RZ, RZ, -R4 ;  /* 0x000000ffff067224 */ /* 0x000fe200078e0a04 */
[----:B------:R-:W-:Y:S01]  /*0c00*/  LOP3.LUT R5, R20, R5, RZ, 0xc0, !PT ;  /* 0x0000000514057212 */ /* 0x000fe200078ec0ff */
[----:B------:R-:W-:Y:S02]  /*0c10*/  @P3 IMAD R0, R14, R12, R3 ;  /* 0x0000000c0e003224 */ /* 0x000fe400078e0203 */
[----:B------:R-:W-:Y:S02]  /*0c20*/  IMAD R11, R10, R4, R11 ;  /* 0x000000040a0b7224 */ /* 0x000fe400078e020b */
[----:B0-----:R-:W-:-:S02]  /*0c30*/  IMAD R3, R6, R21, R32 ;  /* 0x0000001506037224 */ /* 0x001fc400078e0220 */
[----:B------:R-:W-:Y:S02]  /*0c40*/  IMAD R152, R11, R152, R0 ;  /* 0x000000980b987224 */ /* 0x000fe400078e0200 */
[----:B------:R-:W-:Y:S02]  /*0c50*/  IMAD R3, R3, R24, R5 ;  /* 0x0000001803037224 */ /* 0x000fe400078e0205 */
[----:B------:R-:W-:-:S03]  /*0c60*/  IMAD.MOV.U32 R0, RZ, RZ, 0x1 ;  /* 0x00000001ff007424 */ /* 0x000fc600078e00ff */
[----:B------:R-:W-:Y:S02]  /*0c70*/  SEL R153, R3, R152, !P3 ;  /* 0x0000009803997207 */ /* 0x000fe40005800000 */
[----:B------:R-:W-:-:S07]  /*0c80*/  SEL R152, R152, R3, !P3 ;  /* 0x0000000398987207 */ /* 0x000fce0005800000 */
.L_x_5:
[----:B------:R-:W-:-:S08]  /*0c90*/  NOP ;  /* 0x0000000000007918 */ /* 0x000fd00000000000 */
[----:B------:R-:W0:Y:S02]  /*0ca0*/  USETMAXREG.TRY_ALLOC.CTAPOOL UP0, 0xe8 ;  /* 0x000000e8000079c8 */ /* 0x000e240008000600 */
[----:B0-----:R-:W-:-:S13]  /*0cb0*/  PLOP3.LUT P0, PT, PT, PT, UP0, 0x80, 0x0 ;  /* 0x000000000000781c */ /* 0x001fda0003f0f008 */
[----:B------:R-:W-:Y:S05]  /*0cc0*/  @!P0 BRA `(.L_x_5) ;  /* 0xfffffffc00f08947 */ /* 0x000fea000383ffff */
[----:B------:R-:W-:Y:S01]  /*0cd0*/  ULDC.64 UR4, c[0x0][0x598] ;  /* 0x0001660000047ab9 */ /* 0x000fe20000000a00 */
[----:B------:R-:W-:Y:S01]  /*0ce0*/  ULDC.64 UR36, c[0x0][0x208] ;  /* 0x0000820000247ab9 */ /* 0x000fe20000000a00 */
[----:B------:R-:W-:-:S04]  /*0cf0*/  ISETP.NE.U32.AND P0, PT, RZ, UR4, PT ;  /* 0x00000004ff007c0c */ /* 0x000fc8000bf05070 */
[----:B------:R-:W-:-:S13]  /*0d00*/  ISETP.NE.AND.EX P0, PT, RZ, UR5, PT, P0 ;  /* 0x00000005ff007c0c */ /* 0x000fda000bf05300 */
[----:B------:R-:W-:Y:S05]  /*0d10*/  @!P0 BRA `(.L_x_8) ;  /* 0x00000000001c8947 */ /* 0x000fea0003800000 */
[----:B------:R-:W0:Y:S02]  /*0d20*/  LDC.64 R4, c[0x0][0x598] ;  /* 0x00016600ff047b82 */ /* 0x000e240000000a00 */
[----:B0-----:R-:W2:Y:S02]  /*0d30*/  LDG.E.64 R4, desc[UR36][R4.64] ;  /* 0x0000002404047981 */ /* 0x001ea4000c1e1b00 */
[----:B--2---:R-:W-:-:S04]  /*0d40*/  ISETP.NE.U32.AND P0, PT, R4, RZ, PT ;  /* 0x000000ff0400720c */ /* 0x004fc80003f05070 */
[----:B------:R-:W-:-:S13]  /*0d50*/  ISETP.NE.AND.EX P0, PT, R5, RZ, PT, P0 ;  /* 0x000000ff0500720c */ /* 0x000fda0003f05300 */
[----:B------:R-:W-:Y:S05]  /*0d60*/  @!P0 BRA `(.L_x_8) ;  /* 0x0000000000088947 */ /* 0x000fea0003800000 */
[----:B------:R0:W5:Y:S01]  /*0d70*/  LD.E R154, desc[UR36][R4.64] ;  /* 0x00000024049a7980 */ /* 0x000162000c101900 */
[----:B------:R-:W-:Y:S05]  /*0d80*/  BRA `(.L_x_9) ;  /* 0x0000000000247947 */ /* 0x000fea0003800000 */
.L_x_8:
[----:B------:R-:W-:Y:S02]  /*0d90*/  ULDC.64 UR4, c[0x0][0x588] ;  /* 0x0001620000047ab9 */ /* 0x000fe40000000a00 */
[----:B------:R-:W-:-:S04]  /*0da0*/  ISETP.NE.U32.AND P0, PT, RZ, UR4, PT ;  /* 0x00000004ff007c0c */ /* 0x000fc8000bf05070 */
[----:B------:R-:W-:-:S13]  /*0db0*/  ISETP.NE.AND.EX P0, PT, RZ, UR5, PT, P0 ;  /* 0x00000005ff007c0c */ /* 0x000fda000bf05300 */
[----:B------:R-:W-:Y:S05]  /*0dc0*/  @!P0 BRA `(.L_x_10) ;  /* 0x00000000000c8947 */ /* 0x000fea0003800000 */
[----:B------:R-:W0:Y:S02]  /*0dd0*/  LDC.64 R154, c[0x0][0x588] ;  /* 0x00016200ff9a7b82 */ /* 0x000e240000000a00 */
[----:B0-----:R1:W5:Y:S01]  /*0de0*/  LDG.E R154, desc[UR36][R154.64] ;  /* 0x000000249a9a7981 */ /* 0x001362000c1e1900 */
[----:B------:R-:W-:Y:S05]  /*0df0*/  BRA `(.L_x_9) ;  /* 0x0000000000087947 */ /* 0x000fea0003800000 */
.L_x_10:
[----:B------:R-:W-:Y:S02]  /*0e00*/  ULDC UR4, c[0x0][0x580] ;  /* 0x0001600000047ab9 */ /* 0x000fe40000000800 */
[----:B------:R-:W-:-:S07]  /*0e10*/  IMAD.U32 R154, RZ, RZ, UR4 ;  /* 0x00000004ff9a7e24 */ /* 0x000fce000f8e00ff */
.L_x_9:
[----:B------:R-:W-:Y:S02]  /*0e20*/  ULDC.64 UR4, c[0x0][0x5a0] ;  /* 0x0001680000047ab9 */ /* 0x000fe40000000a00 */
[----:B------:R-:W-:-:S04]  /*0e30*/  ISETP.NE.U32.AND P0, PT, RZ, UR4, PT ;  /* 0x00000004ff007c0c */ /* 0x000fc8000bf05070 */
[----:B------:R-:W-:-:S13]  /*0e40*/  ISETP.NE.AND.EX P0, PT, RZ, UR5, PT, P0 ;  /* 0x00000005ff007c0c */ /* 0x000fda000bf05300 */
[----:B------:R-:W-:Y:S05]  /*0e50*/  @!P0 BRA `(.L_x_11) ;  /* 0x00000000001c8947 */ /* 0x000fea0003800000 */
[----:B0-----:R-:W0:Y:S02]  /*0e60*/  LDC.64 R4, c[0x0][0x5a0] ;  /* 0x00016800ff047b82 */ /* 0x001e240000000a00 */
[----:B0-----:R-:W2:Y:S02]  /*0e70*/  LDG.E.64 R4, desc[UR36][R4.64] ;  /* 0x0000002404047981 */ /* 0x001ea4000c1e1b00 */
[----:B--2---:R-:W-:-:S04]  /*0e80*/  ISETP.NE.U32.AND P0, PT, R4, RZ, PT ;  /* 0x000000ff0400720c */ /* 0x004fc80003f05070 */
[----:B------:R-:W-:-:S13]  /*0e90*/  ISETP.NE.AND.EX P0, PT, R5, RZ, PT, P0 ;  /* 0x000000ff0500720c */ /* 0x000fda0003f05300 */
[----:B------:R-:W-:Y:S05]  /*0ea0*/  @!P0 BRA `(.L_x_11) ;  /* 0x0000000000088947 */ /* 0x000fea0003800000 */
[----:B-1----:R0:W5:Y:S01]  /*0eb0*/  LD.E R155, desc[UR36][R4.64] ;  /* 0x00000024049b7980 */ /* 0x002162000c101900 */
[----:B------:R-:W-:Y:S05]  /*0ec0*/  BRA `(.L_x_12) ;  /* 0x0000000000247947 */ /* 0x000fea0003800000 */
.L_x_11:
[----:B------:R-:W-:Y:S02]  /*0ed0*/  ULDC.64 UR4, c[0x0][0x590] ;  /* 0x0001640000047ab9 */ /* 0x000fe40000000a00 */
[----:B------:R-:W-:-:S04]  /*0ee0*/  ISETP.NE.U32.AND P0, PT, RZ, UR4, PT ;  /* 0x00000004ff007c0c */ /* 0x000fc8000bf05070 */
[----:B------:R-:W-:-:S13]  /*0ef0*/  ISETP.NE.AND.EX P0, PT, RZ, UR5, PT, P0 ;  /* 0x00000005ff007c0c */ /* 0x000fda000bf05300 */
[----:B------:R-:W-:Y:S05]  /*0f00*/  @!P0 BRA `(.L_x_13) ;  /* 0x00000000000c8947 */ /* 0x000fea0003800000 */
[----:B0-----:R-:W1:Y:S02]  /*0f10*/  LDC.64 R4, c[0x0][0x590] ;  /* 0x00016400ff047b82 */ /* 0x001e640000000a00 */
[----:B-1----:R1:W5:Y:S01]  /*0f20*/  LDG.E R155, desc[UR36][R4.64] ;  /* 0x00000024049b7981 */ /* 0x002362000c1e1900 */
[----:B------:R-:W-:Y:S05]  /*0f30*/  BRA `(.L_x_12) ;  /* 0x0000000000087947 */ /* 0x000fea0003800000 */
.L_x_13:
[----:B------:R-:W-:Y:S02]  /*0f40*/  ULDC UR4, c[0x0][0x584] ;  /* 0x0001610000047ab9 */ /* 0x000fe40000000800 */
[----:B-1----:R-:W-:-:S07]  /*0f50*/  IMAD.U32 R155, RZ, RZ, UR4 ;  /* 0x00000004ff9b7e24 */ /* 0x002fce000f8e00ff */
.L_x_12:
[----:B------:R-:W-:-:S13]  /*0f60*/  LOP3.LUT P0, RZ, R0, 0xff, RZ, 0xc0, !PT ;  /* 0x000000ff00ff7812 */ /* 0x000fda000780c0ff */
[----:B------:R-:W-:Y:S05]  /*0f70*/  @!P0 EXIT ;  /* 0x000000000000894d */ /* 0x000fea0003800000 */
[----:B------:R-:W-:Y:S01]  /*0f80*/  ULDC UR4, c[0x0][0x28c] ;  /* 0x0000a30000047ab9 */ /* 0x000fe20000000800 */
[----:B------:R-:W-:Y:S01]  /*0f90*/  LOP3.LUT R164, R19, 0x1, RZ, 0xfc, !PT ;  /* 0x0000000113a47812 */ /* 0x000fe200078efcff */
[----:B------:R-:W-:Y:S01]  /*0fa0*/  UIADD3 UR4, UR4, 0x1f, URZ ;  /* 0x0000001f04047890 */ /* 0x000fe2000fffe03f */
[----:B------:R-:W-:Y:S01]  /*0fb0*/  UMOV UR38, URZ ;  /* 0x0000003f00267c82 */ /* 0x000fe20008000000 */
[----:B------:R-:W-:Y:S02]  /*0fc0*/  UMOV UR39, URZ ;  /* 0x0000003f00277c82 */ /* 0x000fe40008000000 */
[----:B------:R-:W-:-:S04]  /*0fd0*/  USHF.R.S32.HI UR5, URZ, 0x1f, UR4 ;  /* 0x0000001f3f057899 */ /* 0x000fc80008011404 */
[----:B------:R-:W-:-:S04]  /*0fe0*/  ULEA.HI UR5, UR5, UR4, URZ, 0x5 ;  /* 0x0000000405057291 */ /* 0x000fc8000f8f283f */
[----:B------:R-:W-:-:S12]  /*0ff0*/  USHF.R.S32.HI UR40, URZ, 0x5, UR5 ;  /* 0x000000053f287899 */ /* 0x000fd80008011405 */
.L_x_285:
[----:B------:R-:W-:Y:S01]  /*1000*/  LOP3.LUT R0, R18, 0x80, RZ, 0xc0, !PT ;  /* 0x0000008012007812 */ /* 0x000fe200078ec0ff */
[----:B--2---:R-:W2:Y:S01]  /*1010*/  S2UR UR7, SR_CgaCtaId ;  /* 0x00000000000779c3 */ /* 0x004ea20000008800 */
[----:B------:R-:W-:Y:S02]  /*1020*/  UMOV UR6, 0x400 ;  /* 0x0000040000067882 */ /* 0x000fe40000000000 */
[----:B------:R-:W-:-:S06]  /*1030*/  SHF.R.U32.HI R0, RZ, 0x7, R0 ;  /* 0x00000007ff007819 */ /* 0x000fcc0000011600 */
[----:B---3--:R-:W3:Y:S01]  /*1040*/  SHFL.IDX PT, R0, R0, RZ, 0x1f ;  /* 0x00001fff00007589 */ /* 0x008ee200000e0000 */
[----:B--2---:R-:W-:Y:S01]  /*1050*/  ULEA UR42, UR7, UR6, 0x18 ;  /* 0x00000006072a7291 */ /* 0x004fe2000f8ec03f */
[----:B---3--:R-:W-:-:S13]  /*1060*/  R2UR UR4, R0 ;  /* 0x00000000000472ca */ /* 0x008fda00000e0000 */
[----:B------:R-:W-:-:S04]  /*1070*/  ULEA.HI UR5, UR4, UR4, URZ, 0x1 ;  /* 0x0000000404057291 */ /* 0x000fc8000f8f083f */
[----:B------:R-:W-:-:S04]  /*1080*/  ULOP3.LUT UR5, UR5, 0xffffe, URZ, 0xc0, !UPT ;  /* 0x000ffffe05057892 */ /* 0x000fc8000f8ec03f */
[----:B------:R-:W-:-:S03]  /*1090*/  UIADD3 UR5, UR4, -UR5, URZ ;  /* 0x8000000504057290 */ /* 0x000fc6000fffe03f */
[----:B------:R-:W-:Y:S01]  /*10a0*/  ULDC UR4, c[0x0][0x28c] ;  /* 0x0000a30000047ab9 */ /* 0x000fe20000000800 */
[----:B------:R-:W-:Y:S01]  /*10b0*/  ULEA UR5, UR5, UR42, 0xc ;  /* 0x0000002a05057291 */ /* 0x000fe2000f8e603f */
[----:B------:R-:W-:-:S03]  /*10c0*/  ISETP.LT.AND P0, PT, RZ, UR4, PT ;  /* 0x00000004ff007c0c */ /* 0x000fc6000bf01270 */
[----:B------:R-:W-:-:S04]  /*10d0*/  UIADD3 UR5, UR5, 0x180, URZ ;  /* 0x0000018005057890 */ /* 0x000fc8000fffe03f */
[----:B------:R-:W-:-:S04]  /*10e0*/  USHF.R.U32.HI UR5, URZ, 0x4, UR5 ;  /* 0x000000043f057899 */ /* 0x000fc80008011605 */
[----:B------:R-:W-:Y:S02]  /*10f0*/  ULOP3.LUT UR41, UR5, 0x3fff, URZ, 0xc0, !UPT ;  /* 0x00003fff05297892 */ /* 0x000fe4000f8ec03f */
[----:B-1--45:R-:W-:Y:S10]  /*1100*/  @P0 BRA `(.L_x_14) ;  /* 0x0000000000400947 */ /* 0x032ff40003800000 */
[----:B------:R-:W-:Y:S01]  /*1110*/  MOV R0, 0x0 ;  /* 0x0000000000007802 */ /* 0x000fe20000000f00 */
[----:B------:R-:W-:Y:S01]  /*1120*/  ULDC.64 UR4, c[0x4][0x68] ;  /* 0x01001a0000047ab9 */ /* 0x000fe20000000a00 */
[----:B------:R-:W-:Y:S01]  /*1130*/  ULDC.64 UR6, c[0x4][0x8] ;  /* 0x0100020000067ab9 */ /* 0x000fe20000000a00 */
[----:B01----:R-:W-:Y:S01]  /*1140*/  IMAD.U32 R4, RZ, RZ, UR4 ;  /* 0x00000004ff047e24 */ /* 0x003fe2000f8e00ff */
[----:B------:R0:W1:Y:S01]  /*1150*/  LDC.64 R14, c[0x4][R0] ;  /* 0x01000000000e7b82 */ /* 0x0000620000000a00 */
[----:B------:R-:W-:Y:S01]  /*1160*/  IMAD.U32 R5, RZ, RZ, UR5 ;  /* 0x00000005ff057e24 */ /* 0x000fe2000f8e00ff */
[----:B------:R-:W-:Y:S01]  /*1170*/  ULDC.64 UR4, c[0x4][0x70] ;  /* 0x01001c0000047ab9 */ /* 0x000fe20000000a00 */
[----:B------:R-:W-:Y:S01]  /*1180*/  IMAD.U32 R10, RZ, RZ, UR6 ;  /* 0x00000006ff0a7e24 */ /* 0x000fe2000f8e00ff */
[----:B------:R-:W-:Y:S01]  /*1190*/  MOV R7, UR5 ;  /* 0x0000000500077c02 */ /* 0x000fe20008000f00 */
[----:B------:R-:W-:Y:S02]  /*11a0*/  IMAD.U32 R6, RZ, RZ, UR4 ;  /* 0x00000004ff067e24 */ /* 0x000fe4000f8e00ff */
[----:B------:R-:W-:-:S02]  /*11b0*/  IMAD.U32 R11, RZ, RZ, UR7 ;  /* 0x00000007ff0b7e24 */ /* 0x000fc4000f8e00ff */
[----:B------:R-:W-:Y:S02]  /*11c0*/  IMAD.MOV.U32 R8, RZ, RZ, 0x1e1 ;  /* 0x000001e1ff087424 */ /* 0x000fe400078e00ff */
[----:B------:R-:W-:Y:S02]  /*11d0*/  IMAD.MOV.U32 R12, RZ, RZ, 0x1 ;  /* 0x00000001ff0c7424 */ /* 0x000fe400078e00ff */
[----:B0-----:R-:W-:-:S07]  /*11e0*/  IMAD.MOV.U32 R13, RZ, RZ, RZ ;  /* 0x000000ffff0d7224 */ /* 0x001fce00078e00ff */
[----:B------:R-:W-:-:S07]  /*11f0*/  LEPC R20, `(.L_x_14) ;  /* 0x000000001014794e */ /* 0x000fce0000000000 */
[----:B-1---5:R-:W-:Y:S05]  /*1200*/  CALL.ABS.NOINC R14 ;  /* 0x000000000e007343 */ /* 0x022fea0003c00000 */
.L_x_14:
[----:B------:R-:W-:-:S13]  /*1210*/  ISETP.NE.AND P0, PT, R164, 0x3, PT ;  /* 0x00000003a400780c */ /* 0x000fda0003f05270 */
[----:B------:R-:W-:Y:S05]  /*1220*/  @!P0 BRA `(.L_x_15) ;  /* 0x0000000000048947 */ /* 0x000fea0003800000 */
[----:B------:R-:W-:Y:S01]  /*1230*/  BPT.TRAP 0x1 ;  /* 0x000000040000795c */ /* 0x000fe20000300000 */
.L_x_15:
[----:B------:R-:W-:Y:S02]  /*1240*/  IMAD.U32 R3, RZ, RZ, UR39 ;  /* 0x00000027ff037e24 */ /* 0x000fe4000f8e00ff */
[----:B------:R-:W-:-:S03]  /*1250*/  IMAD.U32 R0, RZ, RZ, UR38 ;  /* 0x00000026ff007e24 */ /* 0x000fc6000f8e00ff */
[----:B------:R-:W-:Y:S02]  /*1260*/  LEA R3, R3, UR42, 0x3 ;  /* 0x0000002a03037c11 */ /* 0x000fe4000f8e18ff */
[----:B------:R-:W-:-:S04]  /*1270*/  SHF.L.U32 R0, R0, 0x1f, RZ ;  /* 0x0000001f00007819 */ /* 0x000fc800000006ff */
[----:B------:R2:W3:Y:S01]  /*1280*/  SYNCS.PHASECHK.TRANS64.TRYWAIT P1, [R3+URZ], R0 ;  /* 0x00000000030075a7 */ /* 0x0004e2000802017f */
[----:B------:R-:W-:Y:S05]  /*1290*/  @!P0 BRA `(.L_x_16) ;  /* 0x0000000000048947 */ /* 0x000fea0003800000 */
[----:B------:R-:W-:Y:S01]  /*12a0*/  BPT.TRAP 0x1 ;  /* 0x000000040000795c */ /* 0x000fe20000300000 */
.L_x_16:
[----:B---3--:R-:W-:Y:S05]  /*12b0*/  @P1 BRA `(.L_x_17) ;  /* 0x0000000000081947 */ /* 0x008fea0003800000 */
[----:B------:R-:W3:Y:S02]  /*12c0*/  SYNCS.PHASECHK.TRANS64.TRYWAIT P1, [R3+URZ], R0 ;  /* 0x00000000030075a7 */ /* 0x000ee4000802017f */
[----:B---3--:R-:W-:Y:S05]  /*12d0*/  @!P1 BRA `(.L_x_18) ;  /* 0x000000b000489947 */ /* 0x008fea0003800000 */
.L_x_17:
[----:B------:R-:W-:-:S04]  /*12e0*/  UISETP.LT.AND UP0, UPT, UR40, 0x1, UPT ;  /* 0x000000012800788c */ /* 0x000fc8000bf01270 */
[----:B------:R-:W-:-:S04]  /*12f0*/  USEL UR4, UR40, 0x1, UP0 ;  /* 0x0000000128047887 */ /* 0x000fc80008000000 */
[----:B------:R-:W-:-:S06]  /*1300*/  UIADD3 UR4, UR40, -UR4, URZ ;  /* 0x8000000428047290 */ /* 0x000fcc000fffe03f */
[----:B--23--:R-:W-:Y:S01]  /*1310*/  IMAD.U32 R0, RZ, RZ, UR4 ;  /* 0x00000004ff007e24 */ /* 0x00cfe2000f8e00ff */
[----:B------:R-:W-:Y:S05]  /*1320*/  WARPSYNC.ALL ;  /* 0x0000000000007948 */ /* 0x000fea0003800000 */
[----:B------:R-:W-:Y:S01]  /*1330*/  ISETP.GE.AND P1, PT, R0, 0x1, PT ;  /* 0x000000010000780c */ /* 0x000fe20003f26270 */
[----:B------:R-:W-:Y:S01]  /*1340*/  UIADD3 UR4, UR42, 0x24180, URZ ;  /* 0x000241802a047890 */ /* 0x000fe2000fffe03f */
[----:B------:R-:W-:Y:S01]  /*1350*/  WARPGROUP.ARRIVE ;  /* 0x00000000000079c5 */ /* 0x000fe20000000000 */
[----:B------:R-:W-:Y:S02]  /*1360*/  ULEA UR5, UR39, UR41, 0xa ;  /* 0x0000002927057291 */ /* 0x000fe4000f8e503f */
[----:B------:R-:W-:Y:S01]  /*1370*/  USHF.R.U32.HI UR4, URZ, 0x4, UR4 ;  /* 0x000000043f047899 */ /* 0x000fe20008011604 */
[----:B------:R-:W-:Y:S01]  /*1380*/  UMOV UR9, 0x40000040 ;  /* 0x4000004000097882 */ /* 0x000fe20000000000 */
[----:B------:R-:W-:-:S02]  /*1390*/  UMOV UR11, 0x80000020 ;  /* 0x80000020000b7882 */ /* 0x000fc40000000000 */
[----:B------:R-:W-:Y:S01]  /*13a0*/  ULOP3.LUT UR4, UR4, 0x3fff, URZ, 0xc0, !UPT ;  /* 0x00003fff04047892 */ /* 0x000fe2000f8ec03f */
[----:B------:R-:W-:-:S03]  /*13b0*/  UMOV UR8, UR5 ;  /* 0x0000000500087c82 */ /* 0x000fc60008000000 */
[----:B------:R-:W-:-:S04]  /*13c0*/  ULOP3.LUT UR4, UR4, 0x10000, URZ, 0xfc, !UPT ;  /* 0x0001000004047892 */ /* 0x000fc8000f8efc3f */
[----:B------:R-:W-:-:S07]  /*13d0*/  ULEA UR6, UR39, UR4, 0x9 ;  /* 0x0000000427067291 */ /* 0x000fce000f8e483f */
[----:B------:R-:W-:Y:S02]  /*13e0*/  UMOV UR10, UR6 ;  /* 0x00000006000a7c82 */ /* 0x000fe40008000000 */
[----:B------:R-:W-:Y:S01]  /*13f0*/  HGMMA.64x128x16.F32 R88, gdesc[UR8].tnspA, RZ, !UPT, gsb0 ;  /* 0x21e00000085879f0 */ /* 0x000fe2000c0008ff */
[----:B------:R-:W-:Y:S01]  /*1400*/  UIADD3 UR8, UR5, 0x200, URZ ;  /* 0x0000020005087890 */ /* 0x000fe2000fffe03f */
[----:B------:R-:W-:Y:S01]  /*1410*/  UMOV UR9, 0x40000040 ;  /* 0x4000004000097882 */ /* 0x000fe20000000000 */
[----:B------:R-:W-:Y:S02]  /*1420*/  WARPGROUP.DEPBAR.LE gsb0, 0x0 ;  /* 0x00008000000079c5 */ /* 0x000fe40000010000 */
[----:B------:R-:W-:-:S07]  /*1430*/  WARPGROUP.ARRIVE ;  /* 0x00000000000079c5 */ /* 0x000fce0000000000 */
[----:B------:R-:W-:Y:S01]  /*1440*/  HGMMA.64x128x16.F32 R24, gdesc[UR8].tnspA, RZ, !UPT, gsb0 ;  /* 0x21e00000081879f0 */ /* 0x000fe2000c0008ff */
[----:B------:R-:W-:Y:S02]  /*1450*/  UIADD3 UR8, UR5, 0x80, URZ ;  /* 0x0000008005087890 */ /* 0x000fe4000fffe03f */
[----:B------:R-:W-:Y:S01]  /*1460*/  UIADD3 UR10, UR6, 0x2, URZ ;  /* 0x00000002060a7890 */ /* 0x000fe2000fffe03f */
[----:B------:R-:W-:Y:S01]  /*1470*/  UMOV UR9, 0x40000040 ;  /* 0x4000004000097882 */ /* 0x000fe20000000000 */
[----:B------:R-:W-:Y:S01]  /*1480*/  UMOV UR11, 0x80000020 ;  /* 0x80000020000b7882 */ /* 0x000fe20000000000 */
[----:B------:R-:W-:Y:S02]  /*1490*/  WARPGROUP.DEPBAR.LE gsb0, 0x0 ;  /* 0x00008000000079c5 */ /* 0x000fe40000010000 */
[----:B------:R-:W-:-:S06]  /*14a0*/  WARPGROUP.ARRIVE ;  /* 0x00000000000079c5 */ /* 0x000fcc0000000000 */
[----:B------:R-:W-:Y:S01]  /*14b0*/  HGMMA.64x128x16.F32 R88, gdesc[UR8].tnspA, R88, gsb0 ;  /* 0x21e00000085879f0 */ /* 0x000fe20008000858 */
[----:B------:R-:W-:Y:S01]  /*14c0*/  UIADD3 UR8, UR5, 0x280, URZ ;  /* 0x0000028005087890 */ /* 0x000fe2000fffe03f */
[----:B------:R-:W-:Y:S01]  /*14d0*/  UMOV UR9, 0x40000040 ;  /* 0x4000004000097882 */ /* 0x000fe20000000000 */
[----:B------:R-:W-:Y:S02]  /*14e0*/  WARPGROUP.DEPBAR.LE gsb0, 0x0 ;  /* 0x00008000000079c5 */ /* 0x000fe40000010000 */
[----:B------:R-:W-:-:S07]  /*14f0*/  WARPGROUP.ARRIVE ;  /* 0x00000000000079c5 */ /* 0x000fce0000000000 */
[----:B------:R-:W-:Y:S03]  /*1500*/  HGMMA.64x128x16.F32 R24, gdesc[UR8].tnspA, R24, gsb0 ;  /* 0x21e00000081879f0 */ /* 0x000fe60008000818 */
[----:B------:R-:W-:Y:S02]  /*1510*/  WARPGROUP.DEPBAR.LE gsb0, 0x0 ;  /* 0x00008000000079c5 */ /* 0x000fe40000010000 */
[----:B------:R-:W-:Y:S05]  /*1520*/  @!P1 BRA `(.L_x_19) ;  /* 0x0000000400089947 */ /* 0x000fea0003800000 */
[----:B------:R-:W-:-:S04]  /*1530*/  UIADD3 UR5, UR39, 0x1, URZ ;  /* 0x0000000127057890 */ /* 0x000fc8000fffe03f */
[----:B------:R-:W-:-:S04]  /*1540*/  UISETP.NE.AND UP0, UPT, UR5, 0x9, UPT ;  /* 0x000000090500788c */ /* 0x000fc8000bf05270 */
[----:B------:R-:W-:Y:S02]  /*1550*/  USEL UR6, URZ, 0x1, UP0 ;  /* 0x000000013f067887 */ /* 0x000fe40008000000 */
[----:B------:R-:W-:Y:S02]  /*1560*/  USEL UR5, UR5, URZ, UP0 ;  /* 0x0000003f05057287 */ /* 0x000fe40008000000 */
[----:B------:R-:W-:-:S06]  /*1570*/  ULOP3.LUT UR6, UR38, UR6, URZ, 0x3c, !UPT ;  /* 0x0000000626067292 */ /* 0x000fcc000f8e3c3f */
[----:B01----:R-:W-:Y:S01]  /*1580*/  MOV R5, UR6 ;  /* 0x0000000600057c02 */ /* 0x003fe20008000f00 */
[----:B------:R-:W-:-:S06]  /*1590*/  UMOV UR6, UR39 ;  /* 0x0000002700067c82 */ /* 0x000fcc0008000000 */
.L_x_26:
[----:B01----:R-:W-:Y:S05]  /*15a0*/  @!P0 BRA `(.L_x_20) ;  /* 0x0000000000048947 */ /* 0x003fea0003800000 */
[----:B------:R-:W-:Y:S01]  /*15b0*/  BPT.TRAP 0x1 ;  /* 0x000000040000795c */ /* 0x000fe20000300000 */
.L_x_20:
[----:B------:R-:W0:Y:S01]  /*15c0*/  S2UR UR8, SR_CgaCtaId ;  /* 0x00000000000879c3 */ /* 0x000e220000008800 */
[----:B------:R-:W-:Y:S01]  /*15d0*/  UMOV UR7, 0x400 ;  /* 0x0000040000077882 */ /* 0x000fe20000000000 */
[----:B------:R-:W-:Y:S01]  /*15e0*/  SHF.L.U32 R3, R5, 0x1f, RZ ;  /* 0x0000001f05037819 */ /* 0x000fe200000006ff */
[----:B0-----:R-:W-:-:S04]  /*15f0*/  ULEA UR13, UR8, UR7, 0x18 ;  /* 0x00000007080d7291 */ /* 0x001fc8000f8ec03f */
[----:B------:R-:W-:-:S09]  /*1600*/  ULEA UR7, UR5, UR13, 0x3 ;  /* 0x0000000d05077291 */ /* 0x000fd2000f8e183f */
[----:B------:R0:W1:Y:S01]  /*1610*/  SYNCS.PHASECHK.TRANS64.TRYWAIT P1, [UR7], R3 ;  /* 0x00000003ff0075a7 */ /* 0x0000620008020147 */
[----:B------:R-:W-:Y:S05]  /*1620*/  @!P0 BRA `(.L_x_21) ;  /* 0x0000000000048947 */ /* 0x000fea0003800000 */
[----:B------:R-:W-:Y:S01]  /*1630*/  BPT.TRAP 0x1 ;  /* 0x000000040000795c */ /* 0x000fe20000300000 */
.L_x_21:
[----:B-1----:R-:W-:Y:S05]  /*1640*/  @P1 BRA `(.L_x_22) ;  /* 0x0000000000081947 */ /* 0x002fea0003800000 */
[----:B------:R-:W1:Y:S02]  /*1650*/  SYNCS.PHASECHK.TRANS64.TRYWAIT P1, [UR7], R3 ;  /* 0x00000003ff0075a7 */ /* 0x000e640008020147 */
[----:B-1----:R-:W-:Y:S05]  /*1660*/  @!P1 BRA `(.L_x_23) ;  /* 0x000000ac00789947 */ /* 0x002fea0003800000 */
.L_x_22:
[----:B------:R-:W-:Y:S01]  /*1670*/  ULEA UR7, UR5, UR41, 0xa ;  /* 0x0000002905077291 */ /* 0x000fe2000f8e503f */
[----:B------:R-:W-:Y:S01]  /*1680*/  WARPGROUP.ARRIVE ;  /* 0x00000000000079c5 */ /* 0x000fe20000000000 */
[----:B------:R-:W-:Y:S01]  /*1690*/  ULEA UR12, UR5, UR4, 0x9 ;  /* 0x00000004050c7291 */ /* 0x000fe2000f8e483f */
[----:B------:R-:W-:Y:S01]  /*16a0*/  UMOV UR9, 0x40000040 ;  /* 0x4000004000097882 */ /* 0x000fe20000000000 */
[----:B------:R-:W-:-:S03]  /*16b0*/  UMOV UR11, 0x80000020 ;  /* 0x80000020000b7882 */ /* 0x000fc60000000000 */
[----:B------:R-:W-:Y:S02]  /*16c0*/  UMOV UR8, UR7 ;  /* 0x0000000700087c82 */ /* 0x000fe40008000000 */
[----:B------:R-:W-:Y:S02]  /*16d0*/  UMOV UR10, UR12 ;  /* 0x0000000c000a7c82 */ /* 0x000fe40008000000 */
[----:B------:R-:W-:Y:S01]  /*16e0*/  HGMMA.64x128x16.F32 R88, gdesc[UR8].tnspA, R88, gsb0 ;  /* 0x21e00000085879f0 */ /* 0x000fe20008000858 */
[----:B------:R-:W-:Y:S01]  /*16f0*/  UIADD3 UR8, UR7, 0x200, URZ ;  /* 0x0000020007087890 */ /* 0x000fe2000fffe03f */
[----:B------:R-:W-:Y:S01]  /*1700*/  UMOV UR9, 0x40000040 ;  /* 0x4000004000097882 */ /* 0x000fe20000000000 */
[----:B------:R-:W-:Y:S02]  /*1710*/  WARPGROUP.DEPBAR.LE gsb0, 0x0 ;  /* 0x00008000000079c5 */ /* 0x000fe40000010000 */
[----:B------:R-:W-:-:S07]  /*1720*/  WARPGROUP.ARRIVE ;  /* 0x00000000000079c5 */ /* 0x000fce0000000000 */
[----:B------:R-:W-:Y:S01]  /*1730*/  HGMMA.64x128x16.F32 R24, gdesc[UR8].tnspA, R24, gsb0 ;  /* 0x21e00000081879f0 */ /* 0x000fe20008000818 */
        /* <DEDUP_REMOVED lines=14> */
[----:B------:R-:W-:Y:S01]  /*1820*/  BPT.TRAP 0x1 ;  /* 0x000000040000795c */ /* 0x000fe20000300000 */
.L_x_24:
[----:B------:R-:W-:Y:S01]  /*1830*/  ULEA UR7, UR6, UR13, 0x3 ;  /* 0x0000000d06077291 */ /* 0x000fe2000f8e183f */
[----:B------:R-:W-:-:S03]  /*1840*/  ISETP.GT.U32.AND P1, PT, R19, 0x1, PT ;  /* 0x000000011300780c */ /* 0x000fc60003f24070 */
[----:B------:R-:W-:-:S04]  /*1850*/  UIADD3 UR7, UR7, 0x48, URZ ;  /* 0x0000004807077890 */ /* 0x000fc8000fffe03f */
[----:B------:R-:W-:-:S09]  /*1860*/  UPRMT UR7, URZ, 0x654, UR7 ;  /* 0x000006543f077896 */ /* 0x000fd20008000007 */
[----:B------:R-:W-:Y:S01]  /*1870*/  SYNCS.ARRIVE.TRANS64.RED.A1T0 RZ, [UR7], RZ ;  /* 0x000000ffffff79a7 */ /* 0x000fe20008100407 */
[----:B------:R-:W-:Y:S05]  /*1880*/  @P1 BRA `(.L_x_25) ;  /* 0x0000000000041947 */ /* 0x000fea0003800000 */
[----:B------:R-:W-:Y:S01]  /*1890*/  BPT.TRAP 0x1 ;  /* 0x000000040000795c */ /* 0x000fe20000300000 */
.L_x_25:
[----:B------:R-:W-:Y:S01]  /*18a0*/  UIADD3 UR5, UR5, 0x1, URZ ;  /* 0x0000000105057890 */ /* 0x000fe2000fffe03f */
[C---:B------:R-:W-:Y:S01]  /*18b0*/  ISETP.GT.AND P1, PT, R0.reuse, 0x1, PT ;  /* 0x000000010000780c */ /* 0x040fe20003f24270 */
[----:B------:R-:W-:Y:S01]  /*18c0*/  UIADD3 UR6, UR6, 0x1, URZ ;  /* 0x0000000106067890 */ /* 0x000fe2000fffe03f */
[----:B------:R-:W-:Y:S01]  /*18d0*/  VIADD R0, R0, 0xffffffff ;  /* 0xffffffff00007836 */ /* 0x000fe20000000000 */
[----:B------:R-:W-:Y:S02]  /*18e0*/  UISETP.NE.AND UP0, UPT, UR5, 0x9, UPT ;  /* 0x000000090500788c */ /* 0x000fe4000bf05270 */
[----:B------:R-:W-:Y:S02]  /*18f0*/  UISETP.NE.AND UP1, UPT, UR6, 0x9, UPT ;  /* 0x000000090600788c */ /* 0x000fe4000bf25270 */
[----:B------:R-:W-:Y:S02]  /*1900*/  USEL UR7, URZ, 0x1, UP0 ;  /* 0x000000013f077887 */ /* 0x000fe40008000000 */
[----:B------:R-:W-:-:S02]  /*1910*/  USEL UR5, UR5, URZ, UP0 ;  /* 0x0000003f05057287 */ /* 0x000fc40008000000 */
[----:B------:R-:W-:Y:S02]  /*1920*/  USEL UR6, UR6, URZ, UP1 ;  /* 0x0000003f06067287 */ /* 0x000fe40008800000 */
[----:B------:R-:W-:Y:S01]  /*1930*/  LOP3.LUT R5, R5, UR7, RZ, 0x3c, !PT ;  /* 0x0000000705057c12 */ /* 0x000fe2000f8e3cff */
[----:B------:R-:W-:Y:S09]  /*1940*/  @P1 BRA `(.L_x_26) ;  /* 0xfffffffc00141947 */ /* 0x000ff2000383ffff */
.L_x_19:
[----:B------:R-:W2:Y:S02]  /*1950*/  LDC R0, c[0x0][0x28c] ;  /* 0x0000a300ff007b82 */ /* 0x000ea40000000800 */
[----:B--2---:R-:W-:-:S13]  /*1960*/  ISETP.GE.AND P1, PT, R0, 0x1, PT ;  /* 0x000000010000780c */ /* 0x004fda0003f26270 */
[----:B------:R-:W-:Y:S05]  /*1970*/  @!P1 BRA `(.L_x_27) ;  /* 0x0000000000489947 */ /* 0x000fea0003800000 */
[----:B------:R-:W-:Y:S05]  /*1980*/  @!P0 BRA `(.L_x_28) ;  /* 0x0000000000048947 */ /* 0x000fea0003800000 */
[----:B------:R-:W-:Y:S01]  /*1990*/  BPT.TRAP 0x1 ;  /* 0x000000040000795c */ /* 0x000fe20000300000 */
.L_x_28:
[----:B------:R-:W2:Y:S01]  /*19a0*/  S2UR UR7, SR_CgaCtaId ;  /* 0x00000000000779c3 */ /* 0x000ea20000008800 */
[----:B------:R-:W-:Y:S01]  /*19b0*/  UISETP.LT.AND UP0, UPT, UR40, 0x1, UPT ;  /* 0x000000012800788c */ /* 0x000fe2000bf01270 */
[----:B------:R-:W-:-:S03]  /*19c0*/  ISETP.GT.U32.AND P0, PT, R19, 0x1, PT ;  /* 0x000000011300780c */ /* 0x000fc60003f04070 */
[----:B------:R-:W-:-:S04]  /*19d0*/  USEL UR6, UR40, 0x1, UP0 ;  /* 0x0000000128067887 */ /* 0x000fc80008000000 */
[----:B------:R-:W-:-:S04]  /*19e0*/  UIADD3 UR6, UR39, UR40, -UR6 ;  /* 0x0000002827067290 */ /* 0x000fc8000fffe806 */
[----:B------:R-:W-:-:S04]  /*19f0*/  UIMAD.WIDE.U32 UR4, UR6, 0x38e38e39, URZ ;  /* 0x38e38e39060478a5 */ /* 0x000fc8000f8e003f */
[----:B------:R-:W-:-:S03]  /*1a00*/  USHF.R.U32.HI UR4, URZ, 0x1, UR5 ;  /* 0x000000013f047899 */ /* 0x000fc60008011605 */
[----:B------:R-:W-:Y:S01]  /*1a10*/  UMOV UR5, 0x400 ;  /* 0x0000040000057882 */ /* 0x000fe20000000000 */
[----:B------:R-:W-:Y:S02]  /*1a20*/  UIMAD UR6, UR4, -0x9, UR6 ;  /* 0xfffffff7040678a4 */ /* 0x000fe4000f8e0206 */
[----:B--2---:R-:W-:-:S04]  /*1a30*/  ULEA UR5, UR7, UR5, 0x18 ;  /* 0x0000000507057291 */ /* 0x004fc8000f8ec03f */
[----:B------:R-:W-:-:S04]  /*1a40*/  ULEA UR6, UR6, UR5, 0x3 ;  /* 0x0000000506067291 */ /* 0x000fc8000f8e183f */
[----:B------:R-:W-:-:S04]  /*1a50*/  UIADD3 UR6, UR6, 0x48, URZ ;  /* 0x0000004806067890 */ /* 0x000fc8000fffe03f */
[----:B------:R-:W-:-:S09]  /*1a60*/  UPRMT UR6, URZ, 0x654, UR6 ;  /* 0x000006543f067896 */ /* 0x000fd20008000006 */
[----:B------:R-:W-:Y:S01]  /*1a70*/  SYNCS.ARRIVE.TRANS64.RED.A1T0 RZ, [UR6], RZ ;  /* 0x000000ffffff79a7 */ /* 0x000fe20008100406 */
[----:B------:R-:W-:Y:S05]  /*1a80*/  @P0 BRA `(.L_x_27) ;  /* 0x0000000000040947 */ /* 0x000fea0003800000 */
[----:B------:R-:W-:Y:S01]  /*1a90*/  BPT.TRAP 0x1 ;  /* 0x000000040000795c */ /* 0x000fe20000300000 */
.L_x_27:
[----:B------:R-:W2:Y:S01]  /*1aa0*/  LDC R6, c[0x0][0x288] ;  /* 0x0000a200ff067b82 */ /* 0x000ea20000000800 */
[----:B01----:R-:W-:Y:S01]  /*1ab0*/  LOP3.LUT R4, R18, 0x60, RZ, 0xc0, !PT ;  /* 0x0000006012047812 */ /* 0x003fe200078ec0ff */
[----:B------:R-:W-:Y:S01]  /*1ac0*/  IMAD.SHL.U32 R13, R153, 0x80, RZ ;  /* 0x00000080990d7824 */ /* 0x000fe200078e00ff */
[----:B------:R-:W-:Y:S01]  /*1ad0*/  UIADD3 UR39, UR40, UR39, URZ ;  /* 0x0000002728277290 */ /* 0x000fe2000fffe03f */
[----:B------:R-:W-:Y:S01]  /*1ae0*/  SHF.R.U32.HI R3, RZ, 0x2, R18 ;  /* 0x00000002ff037819 */ /* 0x000fe20000011612 */
[----:B------:R-:W-:Y:S01]  /*1af0*/  IMAD.SHL.U32 R15, R152, 0x100, RZ ;  /* 0x00000100980f7824 */ /* 0x000fe200078e00ff */
[----:B------:R-:W-:Y:S01]  /*1b00*/  SHF.R.U32.HI R10, RZ, 0x1, R4 ;  /* 0x00000001ff0a7819 */ /* 0x000fe20000011604 */
[----:B------:R-:W-:Y:S01]  /*1b10*/  UISETP.GT.U32.AND UP0, UPT, UR39, 0x8, UPT ;  /* 0x000000082700788c */ /* 0x000fe2000bf04070 */
[----:B------:R-:W-:Y:S01]  /*1b20*/  LOP3.LUT R4, R18, 0x3, RZ, 0xc0, !PT ;  /* 0x0000000312047812 */ /* 0x000fe200078ec0ff */
[----:B------:R-:W-:Y:S01]  /*1b30*/  ULDC UR7, c[0x0][0x284] ;  /* 0x0000a10000077ab9 */ /* 0x000fe20000000800 */
[----:B------:R-:W-:Y:S01]  /*1b40*/  LOP3.LUT R0, R22, 0x1, RZ, 0xc0, !PT ;  /* 0x0000000116007812 */ /* 0x000fe200078ec0ff */
[----:B------:R-:W-:Y:S01]  /*1b50*/  UISETP.LT.U32.AND UP0, UPT, UR40, 0x9, UP0 ;  /* 0x000000092800788c */ /* 0x000fe20008701070 */
[----:B------:R-:W-:Y:S01]  /*1b60*/  LOP3.LUT R3, R3, 0x7, RZ, 0xc0, !PT ;  /* 0x0000000703037812 */ /* 0x000fe200078ec0ff */
[----:B------:R-:W-:Y:S01]  /*1b70*/  UISETP.GE.U32.AND UP1, UPT, UR40, 0x9, UPT ;  /* 0x000000092800788c */ /* 0x000fe2000bf26070 */
[----:B------:R-:W-:Y:S01]  /*1b80*/  SHF.R.S32.HI R21, RZ, 0x1f, R23 ;  /* 0x0000001fff157819 */ /* 0x000fe20000011417 */
[----:B------:R-:W-:Y:S01]  /*1b90*/  IMAD.SHL.U32 R8, R0, 0x40, RZ ;  /* 0x0000004000087824 */ /* 0x000fe200078e00ff */
[----:B------:R-:W-:Y:S01]  /*1ba0*/  IADD3 R5, RZ, -R10, -R3 ;  /* 0x8000000aff057210 */ /* 0x000fe20007ffe803 */
[----:B------:R-:W-:Y:S01]  /*1bb0*/  ULDC.64 UR8, c[0x0][0x5d0] ;  /* 0x0001740000087ab9 */ /* 0x000fe20000000a00 */
[----:B------:R-:W-:-:S02]  /*1bc0*/  UIMAD.WIDE.U32 UR4, UR39, 0x38e38e39, URZ ;  /* 0x38e38e39270478a5 */ /* 0x000fc4000f8e003f */
[----:B------:R-:W-:Y:S01]  /*1bd0*/  USEL UR6, URZ, 0x1, !UP0 ;  /* 0x000000013f067887 */ /* 0x000fe2000c000000 */
[----:B------:R-:W-:Y:S01]  /*1be0*/  LOP3.LUT R3, R8, 0x40, R3, 0xe2, !PT ;  /* 0x0000004008037812 */ /* 0x000fe200078ee203 */
[----:B------:R-:W-:Y:S01]  /*1bf0*/  IMAD.WIDE R8, R152, 0x100, RZ ;  /* 0x0000010098087825 */ /* 0x000fe200078e02ff */
[----:B------:R-:W-:Y:S01]  /*1c00*/  USHF.R.U32.HI UR4, URZ, 0x1, UR5 ;  /* 0x000000013f047899 */ /* 0x000fe20008011605 */
[----:B--2---:R-:W-:Y:S01]  /*1c10*/  ISETP.GE.AND P0, PT, R13, R6, PT ;  /* 0x000000060d00720c */ /* 0x004fe20003f06270 */
[----:B------:R-:W-:Y:S01]  /*1c20*/  ULOP3.LUT UR38, UR38, UR6, URZ, 0x3c, !UPT ;  /* 0x0000000626267292 */ /* 0x000fe2000f8e3c3f */
[----:B------:R-:W-:Y:S01]  /*1c30*/  IMAD R12, R4, -0x2, R6 ;  /* 0xfffffffe040c7824 */ /* 0x000fe200078e0206 */
[----:B------:R-:W-:Y:S01]  /*1c40*/  LOP3.LUT R153, R8, R3, R10, 0xfe, !PT ;  /* 0x0000000308997212 */ /* 0x000fe200078efe0a */
[----:B------:R-:W-:Y:S01]  /*1c50*/  IMAD.SHL.U32 R6, R18, 0x2, RZ ;  /* 0x0000000212067824 */ /* 0x000fe200078e00ff */
[----:B------:R-:W-:Y:S01]  /*1c60*/  ISETP.GE.OR P0, PT, R15, UR7, P0 ;  /* 0x000000070f007c0c */ /* 0x000fe20008706670 */
[----:B------:R-:W-:Y:S01]  /*1c70*/  IMAD R4, R21, UR8, RZ ;  /* 0x0000000815047c24 */ /* 0x000fe2000f8e02ff */
[----:B------:R-:W-:Y:S01]  /*1c80*/  UIMAD UR39, UR4, -0x9, UR39 ;  /* 0xfffffff7042778a4 */ /* 0x000fe2000f8e0227 */
[----:B------:R-:W-:Y:S01]  /*1c90*/  IMAD R0, R0, -0x40, R5 ;  /* 0xffffffc000007824 */ /* 0x000fe200078e0205 */
[----:B------:R-:W-:Y:S01]  /*1ca0*/  LOP3.LUT R6, R13, 0x6, R6, 0xf8, !PT ;  /* 0x000000060d067812 */ /* 0x000fe200078ef806 */
[----:B------:R-:W-:Y:S01]  /*1cb0*/  IMAD R11, R23, UR9, R4 ;  /* 0x00000009170b7c24 */ /* 0x000fe2000f8e0204 */
[----:B------:R-:W-:Y:S01]  /*1cc0*/  @UP1 ULOP3.LUT UR38, UR38, 0x1, UR4, 0x78, !UPT ;  /* 0x0000000126261892 */ /* 0x000fe2000f8e7804 */
[----:B------:R-:W-:Y:S01]  /*1cd0*/  IMAD.MOV.U32 R152, RZ, RZ, -0x1 ;  /* 0xffffffffff987424 */ /* 0x000fe200078e00ff */
[----:B------:R-:W-:-:S02]  /*1ce0*/  SHF.R.S32.HI R7, RZ, 0x1f, R6 ;  /* 0x0000001fff077819 */ /* 0x000fc40000011406 */
[----:B------:R-:W-:Y:S01]  /*1cf0*/  IADD3 R3, -R15, UR7, R0 ;  /* 0x000000070f037c10 */ /* 0x000fe2000fffe100 */
[----:B------:R-:W-:Y:S02]  /*1d00*/  IMAD.IADD R0, R12, 0x1, -R13 ;  /* 0x000000010c007824 */ /* 0x000fe400078e0a0d */
[----:B------:R-:W-:-:S04]  /*1d10*/  IMAD.WIDE.U32 R4, R23, UR8, R6 ;  /* 0x0000000817047c25 */ /* 0x000fc8000f8e0006 */
[----:B------:R-:W-:Y:S01]  /*1d20*/  IMAD.IADD R11, R5, 0x1, R11 ;  /* 0x00000001050b7824 */ /* 0x000fe200078e020b */
[----:B------:R-:W-:Y:S01]  /*1d30*/  MOV R10, R4 ;  /* 0x00000004000a7202 */ /* 0x000fe20000000f00 */
[----:B------:R-:W-:Y:S06]  /*1d40*/  @P0 BRA `(.L_x_29) ;  /* 0x00000084006c0947 */ /* 0x000fec0003800000 */
[----:B------:R-:W0:Y:S01]  /*1d50*/  LDC.64 R4, c[0x0][0x5c8] ;  /* 0x00017200ff047b82 */ /* 0x000e220000000a00 */
[----:B-----5:R-:W-:Y:S01]  /*1d60*/  FSETP.NEU.AND P0, PT, R155, RZ, PT ;  /* 0x000000ff9b00720b */ /* 0x020fe20003f0d000 */
[----:B------:R-:W-:Y:S01]  /*1d70*/  BSSY B0, `(.L_x_29) ;  /* 0x0000858000007945 */ /* 0x000fe20003800000 */
[----:B------:R-:W-:-:S04]  /*1d80*/  ISETP.GT.AND P3, PT, R3, RZ, PT ;  /* 0x000000ff0300720c */ /* 0x000fc80003f64270 */
[----:B------:R-:W-:Y:S01]  /*1d90*/  ISETP.GT.AND P1, PT, R0, RZ, P3 ;  /* 0x000000ff0000720c */ /* 0x000fe20001f24270 */
[-C--:B0-----:R-:W-:Y:S02]  /*1da0*/  IMAD R12, R9, R4.reuse, RZ ;  /* 0x00000004090c7224 */ /* 0x081fe400078e02ff */
[----:B------:R-:W-:-:S04]  /*1db0*/  IMAD.WIDE.U32 R166, R153, R4, R10 ;  /* 0x0000000499a67225 */ /* 0x000fc800078e000a */
[----:B------:R-:W-:-:S04]  /*1dc0*/  IMAD R11, R153, R5, R12 ;  /* 0x00000005990b7224 */ /* 0x000fc800078e020c */
[----:B------:R-:W-:Y:S01]  /*1dd0*/  IMAD.IADD R169, R167, 0x1, R11 ;  /* 0x00000001a7a97824 */ /* 0x000fe200078e020b */
[----:B------:R-:W-:Y:S06]  /*1de0*/  @!P0 BRA `(.L_x_30) ;  /* 0x00000060000c8947 */ /* 0x000fec0003800000 */
[----:B------:R-:W0:Y:S01]  /*1df0*/  LDC.64 R12, c[0x0][0x5b8] ;  /* 0x00016e00ff0c7b82 */ /* 0x000e220000000a00 */
[----:B------:R-:W-:-:S07]  /*1e00*/  ULDC.64 UR4, c[0x0][0x5c0] ;  /* 0x0001700000047ab9 */ /* 0x000fce0000000a00 */
[----:B------:R-:W1:Y:S08]  /*1e10*/  LDC.64 R14, c[0x0][0x5b0] ;  /* 0x00016c00ff0e7b82 */ /* 0x000e700000000a00 */
[----:B------:R-:W2:Y:S01]  /*1e20*/  LDC.64 R10, c[0x0][0x5a8] ;  /* 0x00016a00ff0a7b82 */ /* 0x000ea20000000a00 */
[----:B0-----:R-:W-:-:S04]  /*1e30*/  IMAD R20, R21, R12, RZ ;  /* 0x0000000c15147224 */ /* 0x001fc800078e02ff */
[C---:B------:R-:W-:Y:S02]  /*1e40*/  IMAD R13, R23.reuse, R13, R20 ;  /* 0x0000000d170d7224 */ /* 0x040fe400078e0214 */
[----:B------:R-:W-:-:S04]  /*1e50*/  IMAD.WIDE.U32 R20, R23, R12, R6 ;  /* 0x0000000c17147225 */ /* 0x000fc800078e0006 */
[----:B-1----:R-:W-:Y:S02]  /*1e60*/  IMAD R156, R9, R14, RZ ;  /* 0x0000000e099c7224 */ /* 0x002fe400078e02ff */
[----:B------:R-:W-:Y:S02]  /*1e70*/  IMAD.IADD R157, R21, 0x1, R13 ;  /* 0x00000001159d7824 */ /* 0x000fe400078e020d */
[----:B------:R-:W-:Y:S02]  /*1e80*/  IMAD R167, R153, R15, R156 ;  /* 0x0000000f99a77224 */ /* 0x000fe400078e029c */
[----:B------:R-:W-:-:S04]  /*1e90*/  IMAD.MOV.U32 R156, RZ, RZ, R20 ;  /* 0x000000ffff9c7224 */ /* 0x000fc800078e0014 */
[----:B------:R-:W-:-:S04]  /*1ea0*/  IMAD.WIDE.U32 R158, R153, R14, R156 ;  /* 0x0000000e999e7225 */ /* 0x000fc800078e009c */
[----:B------:R-:W-:Y:S01]  /*1eb0*/  IMAD.IADD R159, R159, 0x1, R167 ;  /* 0x000000019f9f7824 */ /* 0x000fe200078e02a7 */
[----:B--2---:R-:W-:-:S04]  /*1ec0*/  LEA R160, P0, R158, R10, 0x1 ;  /* 0x0000000a9ea07211 */ /* 0x004fc800078008ff */
[----:B------:R-:W-:-:S05]  /*1ed0*/  LEA.HI.X R161, R158, R11, R159, 0x1, P0 ;  /* 0x0000000b9ea17211 */ /* 0x000fca00000f0c9f */
[----:B------:R-:W2:Y:S01]  /*1ee0*/  @P1 LDG.E.LTC128B.U16 R165, desc[UR36][R160.64] ;  /* 0x00000024a0a51981 */ /* 0x000ea2000c1e1520 */
[----:B------:R-:W-:Y:S01]  /*1ef0*/  IMAD.WIDE.U32 R162, R153, R14, R6 ;  /* 0x0000000e99a27225 */ /* 0x000fe200078e0006 */
[----:B------:R-:W-:Y:S01]  /*1f00*/  ISETP.GT.AND P2, PT, R0, 0x1, P3 ;  /* 0x000000010000780c */ /* 0x000fe20001f44270 */
[----:B------:R-:W-:Y:S02]  /*1f10*/  BSSY B1, `(.L_x_31) ;  /* 0x0000012000017945 */ /* 0x000fe40003800000 */
[----:B------:R-:W-:Y:S02]  /*1f20*/  IMAD.IADD R163, R167, 0x1, R163 ;  /* 0x00000001a7a37824 */ /* 0x000fe400078e02a3 */
[----:B------:R-:W-:-:S04]  /*1f30*/  IMAD.WIDE.U32 R162, R23, R12, R162 ;  /* 0x0000000c17a27225 */ /* 0x000fc800078e00a2 */
[----:B--2---:R-:W-:-:S05]  /*1f40*/  HADD2.F32 R158, -RZ, R165.H0_H0 ;  /* 0x200000a5ff9e7230 */ /* 0x004fca0000004100 */
[----:B------:R-:W-:Y:S01]  /*1f50*/  FMUL R159, R158, R155 ;  /* 0x0000009b9e9f7220 */ /* 0x000fe20000400000 */
[----:B------:R-:W-:-:S03]  /*1f60*/  LEA R158, P0, R166, UR4, 0x1 ;  /* 0x00000004a69e7c11 */ /* 0x000fc6000f8008ff */
[----:B------:R-:W-:Y:S01]  /*1f70*/  FFMA R159, R88, R154, R159 ;  /* 0x0000009a589f7223 */ /* 0x000fe2000000009f */
[----:B------:R-:W-:-:S04]  /*1f80*/  IMAD.IADD R88, R13, 0x1, R163 ;  /* 0x000000010d587824 */ /* 0x000fc800078e02a3 */
[----:B------:R-:W-:Y:S02]  /*1f90*/  F2FP.F16.F32.PACK_AB R161, RZ, R159 ;  /* 0x0000009fffa1723e */ /* 0x000fe400000000ff */
[----:B------:R-:W-:Y:S02]  /*1fa0*/  LEA.HI.X R159, R166, UR5, R169, 0x1, P0 ;  /* 0x00000005a69f7c11 */ /* 0x000fe400080f0ca9 */
[----:B------:R-:W-:Y:S02]  /*1fb0*/  PRMT R163, R161, 0x7610, R163 ;  /* 0x00007610a1a37816 */ /* 0x000fe400000000a3 */
[----:B------:R-:W-:-:S03]  /*1fc0*/  LEA R160, P0, R162, R10, 0x1 ;  /* 0x0000000aa2a07211 */ /* 0x000fc600078008ff */
[----:B------:R0:W-:Y:S01]  /*1fd0*/  @P1 STG.E.U16 desc[UR36][R158.64], R163 ;  /* 0x000000a39e001986 */ /* 0x0001e2000c101524 */
[----:B------:R-:W-:Y:S01]  /*1fe0*/  LEA.HI.X R161, R162, R11, R88, 0x1, P0 ;  /* 0x0000000ba2a17211 */ /* 0x000fe200000f0c58 */
[C---:B------:R-:W-:Y:S01]  /*1ff0*/  IMAD.SHL.U32 R162, R14.reuse, 0x8, RZ ;  /* 0x000000080ea27824 */ /* 0x040fe200078e00ff */
[----:B0-----:R-:W-:Y:S01]  /*2000*/  SHF.L.U64.HI R163, R14, 0x3, R15 ;  /* 0x000000030ea37819 */ /* 0x001fe2000001020f */
[----:B------:R-:W-:Y:S06]  /*2010*/  @!P2 BRA `(.L_x_32) ;  /* 0x000000000004a947 */ /* 0x000fec0003800000 */
[----:B------:R0:W5:Y:S02]  /*2020*/  LDG.E.LTC128B.U16 R165, desc[UR36][R160.64+0x2] ;  /* 0x00000224a0a57981 */ /* 0x000164000c1e1520 */
.L_x_32:
[----:B------:R-:W-:Y:S05]  /*2030*/  BSYNC B1 ;  /* 0x0000000000017941 */ /* 0x000fea0003800000 */
.L_x_31:
[----:B-----5:R-:W-:Y:S01]  /*2040*/  HADD2.F32 R88, -RZ, R165.H0_H0 ;  /* 0x200000a5ff587230 */ /* 0x020fe20000004100 */
[----:B------:R-:W-:Y:S01]  /*2050*/  ISETP.GT.AND P0, PT, R3, 0x8, PT ;  /* 0x000000080300780c */ /* 0x000fe20003f04270 */
[----:B------:R-:W-:Y:S01]  /*2060*/  IMAD.WIDE.U32 R170, R153, R14, R162 ;  /* 0x0000000e99aa7225 */ /* 0x000fe200078e00a2 */
[----:B------:R-:W-:-:S03]  /*2070*/  PRMT R172, R165, 0x7610, R172 ;  /* 0x00007610a5ac7816 */ /* 0x000fc600000000ac */
[----:B------:R-:W-:Y:S01]  /*2080*/  FMUL R88, R88, R155 ;  /* 0x0000009b58587220 */ /* 0x000fe20000400000 */
[----:B------:R-:W-:Y:S01]  /*2090*/  IMAD.IADD R169, R167, 0x1, R171 ;  /* 0x00000001a7a97824 */ /* 0x000fe200078e02ab */
[----:B------:R-:W-:Y:S02]  /*20a0*/  IADD3 R166, P4, R20, R170, RZ ;  /* 0x000000aa14a67210 */ /* 0x000fe40007f9e0ff */
[----:B------:R-:W-:Y:S01]  /*20b0*/  FFMA R89, R89, R154, R88 ;  /* 0x0000009a59597223 */ /* 0x000fe20000000058 */
[----:B------:R-:W-:Y:S02]  /*20c0*/  ISETP.GT.AND P1, PT, R0, RZ, P0 ;  /* 0x000000ff0000720c */ /* 0x000fe40000724270 */
[----:B------:R-:W-:Y:S02]  /*20d0*/  IADD3.X R167, R169, R157, RZ, P4, !PT ;  /* 0x0000009da9a77210 */ /* 0x000fe400027fe4ff */
[----:B------:R-:W-:Y:S02]  /*20e0*/  F2FP.F16.F32.PACK_AB R168, RZ, R89 ;  /* 0x00000059ffa8723e */ /* 0x000fe400000000ff */
[----:B------:R-:W-:-:S02]  /*20f0*/  LEA R88, P4, R166, R10, 0x1 ;  /* 0x0000000aa6587211 */ /* 0x000fc400078808ff */
[----:B------:R-:W-:Y:S02]  /*2100*/  PRMT R171, R168, 0x7610, R171 ;  /* 0x00007610a8ab7816 */ /* 0x000fe400000000ab */
[----:B------:R-:W-:-:S03]  /*2110*/  LEA.HI.X R89, R166, R11, R167, 0x1, P4 ;  /* 0x0000000ba6597211 */ /* 0x000fc600020f0ca7 */
[----:B------:R1:W-:Y:S04]  /*2120*/  @P2 STG.E.U16 desc[UR36][R158.64+0x2], R171 ;  /* 0x000002ab9e002986 */ /* 0x0003e8000c101524 */
[----:B------:R2:W3:Y:S01]  /*2130*/  @P1 LDG.E.LTC128B.U16 R172, desc[UR36][R88.64] ;  /* 0x0000002458ac1981 */ /* 0x0004e2000c1e1520 */
[----:B------:R-:W-:Y:S01]  /*2140*/  IMAD.SHL.U32 R165, R4, 0x10, RZ ;  /* 0x0000001004a57824 */ /* 0x000fe200078e00ff */
[----:B------:R-:W-:Y:S01]  /*2150*/  IADD3 R170, P2, R6, R170, RZ ;  /* 0x000000aa06aa7210 */ /* 0x000fe20007f5e0ff */
[----:B------:R-:W-:Y:S03]  /*2160*/  BSSY B1, `(.L_x_33) ;  /* 0x0000011000017945 */ /* 0x000fe60003800000 */
[----:B------:R-:W-:Y:S01]  /*2170*/  IADD3 R168, P4, R165, R158, RZ ;  /* 0x0000009ea5a87210 */ /* 0x000fe20007f9e0ff */
[----:B-1----:R-:W-:Y:S01]  /*2180*/  IMAD.X R171, R7, 0x1, R169, P2 ;  /* 0x0000000107ab7824 */ /* 0x002fe200010e06a9 */
[----:B------:R-:W-:Y:S01]  /*2190*/  ISETP.GT.AND P2, PT, R0, 0x1, P0 ;  /* 0x000000010000780c */ /* 0x000fe20000744270 */
[----:B------:R-:W-:-:S03]  /*21a0*/  IMAD.WIDE.U32 R170, R23, R12, R170 ;  /* 0x0000000c17aa7225 */ /* 0x000fc600078e00aa */
[----:B--2---:R-:W-:Y:S01]  /*21b0*/  LEA R88, P5, R170, R10, 0x1 ;  /* 0x0000000aaa587211 */ /* 0x004fe200078a08ff */
[----:B---3--:R-:W-:-:S05]  /*21c0*/  HADD2.F32 R166, -RZ, R172.H0_H0 ;  /* 0x200000acffa67230 */ /* 0x008fca0000004100 */
[----:B------:R-:W-:Y:S01]  /*21d0*/  FMUL R167, R166, R155 ;  /* 0x0000009ba6a77220 */ /* 0x000fe20000400000 */
[----:B------:R-:W-:-:S03]  /*21e0*/  IMAD.IADD R166, R13, 0x1, R171 ;  /* 0x000000010da67824 */ /* 0x000fc600078e02ab */
[----:B------:R-:W-:Y:S01]  /*21f0*/  FFMA R90, R90, R154, R167 ;  /* 0x0000009a5a5a7223 */ /* 0x000fe200000000a7 */
[----:B------:R-:W-:Y:S02]  /*2200*/  SHF.L.U64.HI R167, R4, 0x4, R5 ;  /* 0x0000000404a77819 */ /* 0x000fe40000010205 */
[----:B------:R-:W-:Y:S02]  /*2210*/  LEA.HI.X R89, R170, R11, R166, 0x1, P5 ;  /* 0x0000000baa597211 */ /* 0x000fe400028f0ca6 */
[----:B------:R-:W-:Y:S01]  /*2220*/  F2FP.F16.F32.PACK_AB R90, RZ, R90 ;  /* 0x0000005aff5a723e */ /* 0x000fe200000000ff */
[----:B------:R-:W-:-:S05]  /*2230*/  IMAD.X R169, R167, 0x1, R159, P4 ;  /* 0x00000001a7a97824 */ /* 0x000fca00020e069f */
[----:B------:R1:W-:Y:S01]  /*2240*/  @P1 STG.E.U16 desc[UR36][R168.64], R90 ;  /* 0x0000005aa8001986 */ /* 0x0003e2000c101524 */
[----:B------:R-:W-:Y:S05]  /*2250*/  @!P2 BRA `(.L_x_34) ;  /* 0x000000000004a947 */ /* 0x000fea0003800000 */
[----:B------:R2:W5:Y:S02]  /*2260*/  LDG.E.LTC128B.U16 R172, desc[UR36][R88.64+0x2] ;  /* 0x0000022458ac7981 */ /* 0x000564000c1e1520 */
.L_x_34:
[----:B------:R-:W-:Y:S05]  /*2270*/  BSYNC B1 ;  /* 0x0000000000017941 */ /* 0x000fea0003800000 */
.L_x_33:
[----:B-1---5:R-:W-:Y:S01]  /*2280*/  HADD2.F32 R90, -RZ, R172.H0_H0 ;  /* 0x200000acff5a7230 */ /* 0x022fe20000004100 */
[----:B------:R-:W-:Y:S01]  /*2290*/  ISETP.GT.AND P1, PT, R0, 0x8, P3 ;  /* 0x000000080000780c */ /* 0x000fe20001f24270 */
[----:B------:R-:W-:Y:S03]  /*22a0*/  BSSY B1, `(.L_x_35) ;  /* 0x000000a000017945 */ /* 0x000fe60003800000 */
[----:B------:R-:W-:-:S04]  /*22b0*/  FMUL R90, R90, R155 ;  /* 0x0000009b5a5a7220 */ /* 0x000fc80000400000 */
[----:B------:R-:W-:Y:S01]  /*22c0*/  FFMA R90, R91, R154, R90 ;  /* 0x0000009a5b5a7223 */ /* 0x000fe2000000005a */
[----:B------:R-:W-:-:S04]  /*22d0*/  @P2 IMAD.MOV.U32 R91, RZ, RZ, R169 ;  /* 0x000000ffff5b2224 */ /* 0x000fc800078e00a9 */
[----:B------:R-:W-:-:S04]  /*22e0*/  F2FP.F16.F32.PACK_AB R90, RZ, R90 ;  /* 0x0000005aff5a723e */ /* 0x000fc800000000ff */
[----:B------:R-:W-:Y:S01]  /*22f0*/  PRMT R166, R90, 0x7610, R166 ;  /* 0x000076105aa67816 */ /* 0x000fe200000000a6 */
[----:B------:R-:W-:-:S05]  /*2300*/  @P2 IMAD.MOV.U32 R90, RZ, RZ, R168 ;  /* 0x000000ffff5a2224 */ /* 0x000fca00078e00a8 */
[----:B------:R1:W-:Y:S01]  /*2310*/  @P2 STG.E.U16 desc[UR36][R90.64+0x2], R166 ;  /* 0x000002a65a002986 */ /* 0x0003e2000c101524 */
[----:B------:R-:W-:Y:S05]  /*2320*/  @!P1 BRA `(.L_x_36) ;  /* 0x0000000000049947 */ /* 0x000fea0003800000 */
[----:B------:R3:W5:Y:S02]  /*2330*/  LDG.E.LTC128B.U16 R172, desc[UR36][R160.64+0x10] ;  /* 0x00001024a0ac7981 */ /* 0x000764000c1e1520 */
.L_x_36:
[----:B------:R-:W-:Y:S05]  /*2340*/  BSYNC B1 ;  /* 0x0000000000017941 */ /* 0x000fea0003800000 */
.L_x_35:
[----:B-1---5:R-:W-:Y:S01]  /*2350*/  HADD2.F32 R90, -RZ, R172.H0_H0 ;  /* 0x200000acff5a7230 */ /* 0x022fe20000004100 */
[----:B------:R-:W-:Y:S01]  /*2360*/  ISETP.GT.AND P2, PT, R0, 0x9, P3 ;  /* 0x000000090000780c */ /* 0x000fe20001f44270 */
[----:B------:R-:W-:Y:S03]  /*2370*/  BSSY B1, `(.L_x_37) ;  /* 0x000000a000017945 */ /* 0x000fe60003800000 */
[----:B------:R-:W-:Y:S01]  /*2380*/  FMUL R91, R90, R155 ;  /* 0x0000009b5a5b7220 */ /* 0x000fe20000400000 */
[----:B------:R-:W-:-:S03]  /*2390*/  @P1 IMAD.MOV.U32 R90, RZ, RZ, R158 ;  /* 0x000000ffff5a1224 */ /* 0x000fc600078e009e */
[----:B------:R-:W-:-:S05]  /*23a0*/  FFMA R91, R92, R154, R91 ;  /* 0x0000009a5c5b7223 */ /* 0x000fca000000005b */
[----:B------:R-:W-:-:S04]  /*23b0*/  F2FP.F16.F32.PACK_AB R91, RZ, R91 ;  /* 0x0000005bff5b723e */ /* 0x000fc800000000ff */
[----:B------:R-:W-:Y:S02]  /*23c0*/  PRMT R92, R91, 0x7610, R92 ;  /* 0x000076105b5c7816 */ /* 0x000fe4000000005c */
[----:B------:R-:W-:-:S05]  /*23d0*/  @P1 MOV R91, R159 ;  /* 0x0000009f005b1202 */ /* 0x000fca0000000f00 */
[----:B------:R1:W-:Y:S01]  /*23e0*/  @P1 STG.E.U16 desc[UR36][R90.64+0x10], R92 ;  /* 0x0000105c5a001986 */ /* 0x0003e2000c101524 */
[----:B------:R-:W-:Y:S05]  /*23f0*/  @!P2 BRA `(.L_x_38) ;  /* 0x000000000004a947 */ /* 0x000fea0003800000 */
[----:B------:R4:W5:Y:S02]  /*2400*/  LDG.E.LTC128B.U16 R172, desc[UR36][R160.64+0x12] ;  /* 0x00001224a0ac7981 */ /* 0x000964000c1e1520 */
.L_x_38:
[----:B------:R-:W-:Y:S05]  /*2410*/  BSYNC B1 ;  /* 0x0000000000017941 */ /* 0x000fea0003800000 */
.L_x_37:
[----:B-1---5:R-:W-:Y:S01]  /*2420*/  HADD2.F32 R90, -RZ, R172.H0_H0 ;  /* 0x200000acff5a7230 */ /* 0x022fe20000004100 */
[----:B------:R-:W-:Y:S01]  /*2430*/  ISETP.GT.AND P1, PT, R0, 0x8, P0 ;  /* 0x000000080000780c */ /* 0x000fe20000724270 */
[----:B------:R-:W-:Y:S01]  /*2440*/  @P2 IMAD.MOV.U32 R91, RZ, RZ, R159 ;  /* 0x000000ffff5b2224 */ /* 0x000fe200078e009f */
[----:B------:R-:W-:Y:S02]  /*2450*/  BSSY B1, `(.L_x_39) ;  /* 0x0000009000017945 */ /* 0x000fe40003800000 */
[----:B------:R-:W-:-:S04]  /*2460*/  FMUL R90, R90, R155 ;  /* 0x0000009b5a5a7220 */ /* 0x000fc80000400000 */
[----:B------:R-:W-:-:S05]  /*2470*/  FFMA R90, R93, R154, R90 ;  /* 0x0000009a5d5a7223 */ /* 0x000fca000000005a */
[----:B------:R-:W-:-:S04]  /*2480*/  F2FP.F16.F32.PACK_AB R90, RZ, R90 ;  /* 0x0000005aff5a723e */ /* 0x000fc800000000ff */
[----:B------:R-:W-:Y:S01]  /*2490*/  PRMT R92, R90, 0x7610, R92 ;  /* 0x000076105a5c7816 */ /* 0x000fe2000000005c */
[----:B------:R-:W-:-:S05]  /*24a0*/  @P2 IMAD.MOV.U32 R90, RZ, RZ, R158 ;  /* 0x000000ffff5a2224 */ /* 0x000fca00078e009e */
[----:B------:R1:W-:Y:S01]  /*24b0*/  @P2 STG.E.U16 desc[UR36][R90.64+0x12], R92 ;  /* 0x0000125c5a002986 */ /* 0x0003e2000c101524 */
[----:B------:R-:W-:Y:S05]  /*24c0*/  @!P1 BRA `(.L_x_40) ;  /* 0x0000000000049947 */ /* 0x000fea0003800000 */
[----:B------:R0:W5:Y:S02]  /*24d0*/  LDG.E.LTC128B.U16 R172, desc[UR36][R88.64+0x10] ;  /* 0x0000102458ac7981 */ /* 0x000164000c1e1520 */
.L_x_40:
[----:B------:R-:W-:Y:S05]  /*24e0*/  BSYNC B1 ;  /* 0x0000000000017941 */ /* 0x000fea0003800000 */
.L_x_39:
[----:B-1---5:R-:W-:Y:S01]  /*24f0*/  HADD2.F32 R90, -RZ, R172.H0_H0 ;  /* 0x200000acff5a7230 */ /* 0x022fe20000004100 */
[----:B------:R-:W-:Y:S01]  /*2500*/  ISETP.GT.AND P2, PT, R0, 0x9, P0 ;  /* 0x000000090000780c */ /* 0x000fe20000744270 */
[----:B------:R-:W-:Y:S03]  /*2510*/  BSSY B1, `(.L_x_41) ;  /* 0x000000a000017945 */ /* 0x000fe60003800000 */
[----:B------:R-:W-:Y:S01]  /*2520*/  FMUL R91, R90, R155 ;  /* 0x0000009b5a5b7220 */ /* 0x000fe20000400000 */
[----:B------:R-:W-:-:S03]  /*2530*/  @P1 IMAD.MOV.U32 R90, RZ, RZ, R168 ;  /* 0x000000ffff5a1224 */ /* 0x000fc600078e00a8 */
[----:B------:R-:W-:-:S05]  /*2540*/  FFMA R91, R94, R154, R91 ;  /* 0x0000009a5e5b7223 */ /* 0x000fca000000005b */
[----:B------:R-:W-:-:S04]  /*2550*/  F2FP.F16.F32.PACK_AB R91, RZ, R91 ;  /* 0x0000005bff5b723e */ /* 0x000fc800000000ff */
[----:B------:R-:W-:Y:S01]  /*2560*/  PRMT R92, R91, 0x7610, R92 ;  /* 0x000076105b5c7816 */ /* 0x000fe2000000005c */
[----:B------:R-:W-:-:S05]  /*2570*/  @P1 IMAD.MOV.U32 R91, RZ, RZ, R169 ;  /* 0x000000ffff5b1224 */ /* 0x000fca00078e00a9 */
[----:B------:R1:W-:Y:S01]  /*2580*/  @P1 STG.E.U16 desc[UR36][R90.64+0x10], R92 ;  /* 0x0000105c5a001986 */ /* 0x0003e2000c101524 */
[----:B------:R-:W-:Y:S05]  /*2590*/  @!P2 BRA `(.L_x_42) ;  /* 0x000000000004a947 */ /* 0x000fea0003800000 */
[----:B------:R0:W5:Y:S02]  /*25a0*/  LDG.E.LTC128B.U16 R172, desc[UR36][R88.64+0x12] ;  /* 0x0000122458ac7981 */ /* 0x000164000c1e1520 */
.L_x_42:
[----:B------:R-:W-:Y:S05]  /*25b0*/  BSYNC B1 ;  /* 0x0000000000017941 */ /* 0x000fea0003800000 */
.L_x_41:
        /* <DEDUP_REMOVED lines=12> */
.L_x_44:
[----:B------:R-:W-:Y:S05]  /*2680*/  BSYNC B1 ;  /* 0x0000000000017941 */ /* 0x000fea0003800000 */
.L_x_43:
        /* <DEDUP_REMOVED lines=12> */
.L_x_46:
[----:B------:R-:W-:Y:S05]  /*2750*/  BSYNC B1 ;  /* 0x0000000000017941 */ /* 0x000fea0003800000 */
.L_x_45:
        /* <DEDUP_REMOVED lines=12> */
.L_x_48:
[----:B------:R-:W-:Y:S05]  /*2820*/  BSYNC B1 ;  /* 0x0000000000017941 */ /* 0x000fea0003800000 */
.L_x_47:
        /* <DEDUP_REMOVED lines=12> */
.L_x_50:
[----:B------:R-:W-:Y:S05]  /*28f0*/  BSYNC B1 ;  /* 0x0000000000017941 */ /* 0x000fea0003800000 */
.L_x_49:
        /* <DEDUP_REMOVED lines=12> */
.L_x_52:
[----:B------:R-:W-:Y:S05]  /*29c0*/  BSYNC B1 ;  /* 0x0000000000017941 */ /* 0x000fea0003800000 */
.L_x_51:
        /* <DEDUP_REMOVED lines=12> */
.L_x_54:
[----:B------:R-:W-:Y:S05]  /*2a90*/  BSYNC B1 ;  /* 0x0000000000017941 */ /* 0x000fea0003800000 */
.L_x_53:
        /* <DEDUP_REMOVED lines=12> */
.L_x_56:
[----:B------:R-:W-:Y:S05]  /*2b60*/  BSYNC B1 ;  /* 0x0000000000017941 */ /* 0x000fea0003800000 */
.L_x_55:
        /* <DEDUP_REMOVED lines=12> */
.L_x_58:
[----:B------:R-:W-:Y:S05]  /*2c30*/  BSYNC B1 ;  /* 0x0000000000017941 */ /* 0x000fea0003800000 */
.L_x_57:
        /* <DEDUP_REMOVED lines=12> */
.L_x_60:
[----:B------:R-:W-:Y:S05]  /*2d00*/  BSYNC B1 ;  /* 0x0000000000017941 */ /* 0x000fea0003800000 */
.L_x_59:
        /* <DEDUP_REMOVED lines=12> */
.L_x_62:
[----:B------:R-:W-:Y:S05]  /*2dd0*/  BSYNC B1 ;  /* 0x0000000000017941 */ /* 0x000fea0003800000 */
.L_x_61:
        /* <DEDUP_REMOVED lines=12> */
.L_x_64:
[----:B------:R-:W-:Y:S05]  /*2ea0*/  BSYNC B1 ;  /* 0x0000000000017941 */ /* 0x000fea0003800000 */
.L_x_63:
        /* <DEDUP_REMOVED lines=12> */
.L_x_66:
[----:B------:R-:W-:Y:S05]  /*2f70*/  BSYNC B1 ;  /* 0x0000000000017941 */ /* 0x000fea0003800000 */
.L_x_65:
        /* <DEDUP_REMOVED lines=12> */
.L_x_68:
[----:B------:R-:W-:Y:S05]  /*3040*/  BSYNC B1 ;  /* 0x0000000000017941 */ /* 0x000fea0003800000 */
.L_x_67:
        /* <DEDUP_REMOVED lines=12> */
.L_x_70:
[----:B------:R-:W-:Y:S05]  /*3110*/  BSYNC B1 ;  /* 0x0000000000017941 */ /* 0x000fea0003800000 */
.L_x_69:
        /* <DEDUP_REMOVED lines=12> */
.L_x_72:
[----:B------:R-:W-:Y:S05]  /*31e0*/  BSYNC B1 ;  /* 0x0000000000017941 */ /* 0x000fea0003800000 */
.L_x_71:
        /* <DEDUP_REMOVED lines=12> */
.L_x_74:
[----:B------:R-:W-:Y:S05]  /*32b0*/  BSYNC B1 ;  /* 0x0000000000017941 */ /* 0x000fea0003800000 */
.L_x_73:
        /* <DEDUP_REMOVED lines=12> */
.L_x_76:
[----:B------:R-:W-:Y:S05]  /*3380*/  BSYNC B1 ;  /* 0x0000000000017941 */ /* 0x000fea0003800000 */
.L_x_75:
        /* <DEDUP_REMOVED lines=12> */
.L_x_78:
[----:B------:R-:W-:Y:S05]  /*3450*/  BSYNC B1 ;  /* 0x0000000000017941 */ /* 0x000fea0003800000 */
.L_x_77:
        /* <DEDUP_REMOVED lines=12> */
.L_x_80:
[----:B------:R-:W-:Y:S05]  /*3520*/  BSYNC B1 ;  /* 0x0000000000017941 */ /* 0x000fea0003800000 */
.L_x_79:
        /* <DEDUP_REMOVED lines=12> */
.L_x_82:
[----:B------:R-:W-:Y:S05]  /*35f0*/  BSYNC B1 ;  /* 0x0000000000017941 */ /* 0x000fea0003800000 */
.L_x_81:
        /* <DEDUP_REMOVED lines=12> */
.L_x_84:
[----:B------:R-:W-:Y:S05]  /*36c0*/  BSYNC B1 ;  /* 0x0000000000017941 */ /* 0x000fea0003800000 */
.L_x_83:
        /* <DEDUP_REMOVED lines=12> */
.L_x_86:
[----:B------:R-:W-:Y:S05]  /*3790*/  BSYNC B1 ;  /* 0x0000000000017941 */ /* 0x000fea0003800000 */
.L_x_85:
        /* <DEDUP_REMOVED lines=12> */
.L_x_88:
[----:B------:R-:W-:Y:S05]  /*3860*/  BSYNC B1 ;  /* 0x0000000000017941 */ /* 0x000fea0003800000 */
.L_x_87:
        /* <DEDUP_REMOVED lines=12> */
.L_x_90:
[----:B------:R-:W-:Y:S05]  /*3930*/  BSYNC B1 ;  /* 0x0000000000017941 */ /* 0x000fea0003800000 */
.L_x_89:
        /* <DEDUP_REMOVED lines=12> */
.L_x_92:
[----:B------:R-:W-:Y:S05]  /*3a00*/  BSYNC B1 ;  /* 0x0000000000017941 */ /* 0x000fea0003800000 */
.L_x_91:
        /* <DEDUP_REMOVED lines=12> */
.L_x_94:
[----:B------:R-:W-:Y:S05]  /*3ad0*/  BSYNC B1 ;  /* 0x0000000000017941 */ /* 0x000fea0003800000 */
.L_x_93:
        /* <DEDUP_REMOVED lines=12> */
.L_x_96:
[----:B------:R-:W-:Y:S05]  /*3ba0*/  BSYNC B1 ;  /* 0x0000000000017941 */ /* 0x000fea0003800000 */
.L_x_95:
        /* <DEDUP_REMOVED lines=12> */
.L_x_98:
[----:B------:R-:W-:Y:S05]  /*3c70*/  BSYNC B1 ;  /* 0x0000000000017941 */ /* 0x000fea0003800000 */
.L_x_97:
        /* <DEDUP_REMOVED lines=12> */
.L_x_100:
[----:B------:R-:W-:Y:S05]  /*3d40*/  BSYNC B1 ;  /* 0x0000000000017941 */ /* 0x000fea0003800000 */
.L_x_99:
        /* <DEDUP_REMOVED lines=12> */
.L_x_102:
[----:B------:R-:W-:Y:S05]  /*3e10*/  BSYNC B1 ;  /* 0x0000000000017941 */ /* 0x000fea0003800000 */
.L_x_101:
        /* <DEDUP_REMOVED lines=12> */
.L_x_104:
[----:B------:R-:W-:Y:S05]  /*3ee0*/  BSYNC B1 ;  /* 0x0000000000017941 */ /* 0x000fea0003800000 */
.L_x_103:
        /* <DEDUP_REMOVED lines=12> */
.L_x_106:
[----:B------:R-:W-:Y:S05]  /*3fb0*/  BSYNC B1 ;  /* 0x0000000000017941 */ /* 0x000fea0003800000 */
.L_x_105:
        /* <DEDUP_REMOVED lines=12> */
.L_x_108:
[----:B------:R-:W-:Y:S05]  /*4080*/  BSYNC B1 ;  /* 0x0000000000017941 */ /* 0x000fea0003800000 */
.L_x_107:
        /* <DEDUP_REMOVED lines=12> */
.L_x_110:
[----:B------:R-:W-:Y:S05]  /*4150*/  BSYNC B1 ;  /* 0x0000000000017941 */ /* 0x000fea0003800000 */
.L_x_109:
        /* <DEDUP_REMOVED lines=12> */
.L_x_112:
[----:B------:R-:W-:Y:S05]  /*4220*/  BSYNC B1 ;  /* 0x0000000000017941 */ /* 0x000fea0003800000 */
.L_x_111:
        /* <DEDUP_REMOVED lines=12> */
.L_x_114:
[----:B------:R-:W-:Y:S05]  /*42f0*/  BSYNC B1 ;  /* 0x0000000000017941 */ /* 0x000fea0003800000 */
.L_x_113:
        /* <DEDUP_REMOVED lines=12> */
.L_x_116:
[----:B------:R-:W-:Y:S05]  /*43c0*/  BSYNC B1 ;  /* 0x0000000000017941 */ /* 0x000fea0003800000 */
.L_x_115:
        /* <DEDUP_REMOVED lines=12> */
.L_x_118:
[----:B------:R-:W-:Y:S05]  /*4490*/  BSYNC B1 ;  /* 0x0000000000017941 */ /* 0x000fea0003800000 */
.L_x_117:
        /* <DEDUP_REMOVED lines=12> */
.L_x_120:
[----:B------:R-:W-:Y:S05]  /*4560*/  BSYNC B1 ;  /* 0x0000000000017941 */ /* 0x000fea0003800000 */
.L_x_119:
        /* <DEDUP_REMOVED lines=12> */
.L_x_122:
[----:B------:R-:W-:Y:S05]  /*4630*/  BSYNC B1 ;  /* 0x0000000000017941 */ /* 0x000fea0003800000 */
.L_x_121:
        /* <DEDUP_REMOVED lines=12> */
.L_x_124:
[----:B------:R-:W-:Y:S05]  /*4700*/  BSYNC B1 ;  /* 0x0000000000017941 */ /* 0x000fea0003800000 */
.L_x_123:
        /* <DEDUP_REMOVED lines=12> */
.L_x_126:
[----:B------:R-:W-:Y:S05]  /*47d0*/  BSYNC B1 ;  /* 0x0000000000017941 */ /* 0x000fea0003800000 */
.L_x_125:
        /* <DEDUP_REMOVED lines=12> */
.L_x_128:
[----:B------:R-:W-:Y:S05]  /*48a0*/  BSYNC B1 ;  /* 0x0000000000017941 */ /* 0x000fea0003800000 */
.L_x_127:
        /* <DEDUP_REMOVED lines=12> */
.L_x_130:
[----:B------:R-:W-:Y:S05]  /*4970*/  BSYNC B1 ;  /* 0x0000000000017941 */ /* 0x000fea0003800000 */
.L_x_129:
        /* <DEDUP_REMOVED lines=12> */
.L_x_132:
[----:B------:R-:W-:Y:S05]  /*4a40*/  BSYNC B1 ;  /* 0x0000000000017941 */ /* 0x000fea0003800000 */
.L_x_131:
        /* <DEDUP_REMOVED lines=12> */
.L_x_134:
[----:B------:R-:W-:Y:S05]  /*4b10*/  BSYNC B1 ;  /* 0x0000000000017941 */ /* 0x000fea0003800000 */
.L_x_133:
        /* <DEDUP_REMOVED lines=12> */
.L_x_136:
[----:B------:R-:W-:Y:S05]  /*4be0*/  BSYNC B1 ;  /* 0x0000000000017941 */ /* 0x000fea0003800000 */
.L_x_135:
        /* <DEDUP_REMOVED lines=12> */
.L_x_138:
[----:B------:R-:W-:Y:S05]  /*4cb0*/  BSYNC B1 ;  /* 0x0000000000017941 */ /* 0x000fea0003800000 */
.L_x_137:
        /* <DEDUP_REMOVED lines=12> */
.L_x_140:
[----:B------:R-:W-:Y:S05]  /*4d80*/  BSYNC B1 ;  /* 0x0000000000017941 */ /* 0x000fea0003800000 */
.L_x_139:
        /* <DEDUP_REMOVED lines=12> */
.L_x_142:
[----:B------:R-:W-:Y:S05]  /*4e50*/  BSYNC B1 ;  /* 0x0000000000017941 */ /* 0x000fea0003800000 */
.L_x_141:
        /* <DEDUP_REMOVED lines=12> */
.L_x_144:
[----:B------:R-:W-:Y:S05]  /*4f20*/  BSYNC B1 ;  /* 0x0000000000017941 */ /* 0x000fea0003800000 */
.L_x_143:
        /* <DEDUP_REMOVED lines=12> */
.L_x_146:
[----:B------:R-:W-:Y:S05]  /*4ff0*/  BSYNC B1 ;  /* 0x0000000000017941 */ /* 0x000fea0003800000 */
.L_x_145:
        /* <DEDUP_REMOVED lines=12> */
.L_x_148:
[----:B------:R-:W-:Y:S05]  /*50c0*/  BSYNC B1 ;  /* 0x0000000000017941 */ /* 0x000fea0003800000 */
.L_x_147:
        /* <DEDUP_REMOVED lines=12> */
.L_x_150:
[----:B------:R-:W-:Y:S05]  /*5190*/  BSYNC B1 ;  /* 0x0000000000017941 */ /* 0x000fea0003800000 */
.L_x_149:
        /* <DEDUP_REMOVED lines=12> */
.L_x_152:
[----:B------:R-:W-:Y:S05]  /*5260*/  BSYNC B1 ;  /* 0x0000000000017941 */ /* 0x000fea0003800000 */
.L_x_151:
[----:B-----5:R-:W-:Y:S01]  /*5270*/  HADD2.F32 R8, -RZ, R172.H0_H0 ;  /* 0x200000acff087230 */ /* 0x020fe20000004100 */
[----:B------:R-:W-:Y:S01]  /*5280*/  ISETP.GT.AND P1, PT, R0, 0x79, P0 ;  /* 0x000000790000780c */ /* 0x000fe20000724270 */
[----:B------:R-:W-:Y:S01]  /*5290*/  BSSY B1, `(.L_x_153) ;  /* 0x000000c000017945 */ /* 0x000fe20003800000 */
[----:B------:R-:W-:Y:S02]  /*52a0*/  IADD3 R153, P0, R153, 0x80, RZ ;  /* 0x0000008099997810 */ /* 0x000fe40007f1e0ff */
[----:B-1----:R-:W-:Y:S01]  /*52b0*/  FMUL R91, R8, R155 ;  /* 0x0000009b085b7220 */ /* 0x002fe20000400000 */
[----:B------:R-:W-:-:S03]  /*52c0*/  @P2 IMAD.MOV.U32 R8, RZ, RZ, R168 ;  /* 0x000000ffff082224 */ /* 0x000fc600078e00a8 */
[----:B------:R-:W-:-:S05]  /*52d0*/  FFMA R91, R150, R154, R91 ;  /* 0x0000009a965b7223 */ /* 0x000fca000000005b */
[----:B------:R-:W-:-:S04]  /*52e0*/  F2FP.F16.F32.PACK_AB R91, RZ, R91 ;  /* 0x0000005bff5b723e */ /* 0x000fc800000000ff */
[----:B------:R-:W-:Y:S01]  /*52f0*/  PRMT R90, R91, 0x7610, R90 ;  /* 0x000076105b5a7816 */ /* 0x000fe2000000005a */
[----:B------:R-:W-:Y:S02]  /*5300*/  IMAD.X R91, RZ, RZ, R9, P0 ;  /* 0x000000ffff5b7224 */ /* 0x000fe400000e0609 */
[----:B------:R-:W-:-:S05]  /*5310*/  @P2 IMAD.MOV.U32 R9, RZ, RZ, R169 ;  /* 0x000000ffff092224 */ /* 0x000fca00078e00a9 */
[----:B------:R1:W-:Y:S01]  /*5320*/  @P2 STG.E.U16 desc[UR36][R8.64+0xf0], R90 ;  /* 0x0000f05a08002986 */ /* 0x0003e2000c101524 */
[----:B------:R-:W-:Y:S05]  /*5330*/  @!P1 BRA `(.L_x_154) ;  /* 0x0000000000049947 */ /* 0x000fea0003800000 */
[----:B------:R0:W5:Y:S02]  /*5340*/  LDG.E.LTC128B.U16 R172, desc[UR36][R88.64+0xf2] ;  /* 0x0000f22458ac7981 */ /* 0x000164000c1e1520 */
.L_x_154:
[----:B------:R-:W-:Y:S05]  /*5350*/  BSYNC B1 ;  /* 0x0000000000017941 */ /* 0x000fea0003800000 */
.L_x_153:
[----:B-1---5:R-:W-:Y:S01]  /*5360*/  HADD2.F32 R8, -RZ, R172.H0_H0 ;  /* 0x200000acff087230 */ /* 0x022fe20000004100 */
[----:B------:R-:W-:Y:S01]  /*5370*/  ISETP.GT.AND P0, PT, R3, 0x80, PT ;  /* 0x000000800300780c */ /* 0x000fe20003f04270 */
[----:B------:R-:W-:-:S03]  /*5380*/  IMAD R90, R91, R14, RZ ;  /* 0x0000000e5b5a7224 */ /* 0x000fc600078e02ff */
[----:B0-2---:R-:W-:Y:S01]  /*5390*/  FMUL R88, R8, R155 ;  /* 0x0000009b08587220 */ /* 0x005fe20000400000 */
[C---:B------:R-:W-:Y:S01]  /*53a0*/  IMAD R97, R153.reuse, R15, R90 ;  /* 0x0000000f99617224 */ /* 0x040fe200078e025a */
[----:B------:R-:W-:Y:S01]  /*53b0*/  ISETP.GT.AND P3, PT, R0, RZ, P0 ;  /* 0x000000ff0000720c */ /* 0x000fe20000764270 */
[----:B------:R-:W-:-:S04]  /*53c0*/  IMAD.WIDE.U32 R8, R153, R14, R156 ;  /* 0x0000000e99087225 */ /* 0x000fc800078e009c */
[----:B------:R-:W-:Y:S01]  /*53d0*/  FFMA R151, R151, R154, R88 ;  /* 0x0000009a97977223 */ /* 0x000fe20000000058 */
[----:B------:R-:W-:Y:S01]  /*53e0*/  IMAD.IADD R9, R9, 0x1, R97 ;  /* 0x0000000109097824 */ /* 0x000fe200078e0261 */
[----:B------:R-:W-:-:S03]  /*53f0*/  LEA R88, P2, R8, R10, 0x1 ;  /* 0x0000000a08587211 */ /* 0x000fc600078408ff */
[----:B------:R-:W-:Y:S02]  /*5400*/  F2FP.F16.F32.PACK_AB R151, RZ, R151 ;  /* 0x00000097ff97723e */ /* 0x000fe400000000ff */
[----:B------:R-:W-:-:S03]  /*5410*/  LEA.HI.X R89, R8, R11, R9, 0x1, P2 ;  /* 0x0000000b08597211 */ /* 0x000fc600010f0c09 */
[----:B------:R0:W-:Y:S04]  /*5420*/  @P1 STG.E.U16 desc[UR36][R168.64+0xf2], R151 ;  /* 0x0000f297a8001986 */ /* 0x0001e8000c101524 */
[----:B------:R-:W2:Y:S01]  /*5430*/  @P3 LDG.E.LTC128B.U16 R172, desc[UR36][R88.64] ;  /* 0x0000002458ac3981 */ /* 0x000ea2000c1e1520 */
[----:B------:R-:W-:Y:S01]  /*5440*/  IMAD.WIDE.U32 R8, R153, R14, R6 ;  /* 0x0000000e99087225 */ /* 0x000fe200078e0006 */
[C---:B------:R-:W-:Y:S01]  /*5450*/  SHF.L.U32 R93, R4.reuse, 0x8, RZ ;  /* 0x00000008045d7819 */ /* 0x040fe200000006ff */
[----:B------:R-:W-:Y:S01]  /*5460*/  BSSY B1, `(.L_x_155) ;  /* 0x0000011000017945 */ /* 0x000fe20003800000 */
[----:B------:R-:W-:Y:S01]  /*5470*/  SHF.L.U64.HI R95, R4, 0x8, R5 ;  /* 0x00000008045f7819 */ /* 0x000fe20000010205 */
[----:B------:R-:W-:Y:S01]  /*5480*/  IMAD.IADD R9, R97, 0x1, R9 ;  /* 0x0000000161097824 */ /* 0x000fe200078e0209 */
[----:B------:R-:W-:Y:S01]  /*5490*/  ISETP.GT.AND P2, PT, R0, 0x1, P0 ;  /* 0x000000010000780c */ /* 0x000fe20000744270 */
[----:B--2---:R-:W-:-:S05]  /*54a0*/  HADD2.F32 R90, -RZ, R172.H0_H0 ;  /* 0x200000acff5a7230 */ /* 0x004fca0000004100 */
[----:B------:R-:W-:Y:S01]  /*54b0*/  FMUL R15, R90, R155 ;  /* 0x0000009b5a0f7220 */ /* 0x000fe20000400000 */
[----:B------:R-:W-:Y:S01]  /*54c0*/  IMAD.WIDE.U32 R90, R23, R12, R8 ;  /* 0x0000000c175a7225 */ /* 0x000fe200078e0008 */
[----:B------:R-:W-:-:S03]  /*54d0*/  IADD3 R8, P1, R93, R158, RZ ;  /* 0x0000009e5d087210 */ /* 0x000fc60007f3e0ff */
[----:B------:R-:W-:Y:S01]  /*54e0*/  FFMA R15, R24, R154, R15 ;  /* 0x0000009a180f7223 */ /* 0x000fe2000000000f */
[----:B------:R-:W-:Y:S01]  /*54f0*/  IMAD.IADD R5, R13, 0x1, R91 ;  /* 0x000000010d057824 */ /* 0x000fe200078e025b */
[C---:B------:R-:W-:Y:S01]  /*5500*/  LEA R4, P4, R90.reuse, R10, 0x1 ;  /* 0x0000000a5a047211 */ /* 0x040fe200078808ff */
[----:B------:R-:W-:Y:S02]  /*5510*/  IMAD.X R9, R95, 0x1, R159, P1 ;  /* 0x000000015f097824 */ /* 0x000fe400008e069f */
[----:B------:R-:W-:Y:S02]  /*5520*/  F2FP.F16.F32.PACK_AB R15, RZ, R15 ;  /* 0x0000000fff0f723e */ /* 0x000fe400000000ff */
[----:B------:R-:W-:-:S03]  /*5530*/  LEA.HI.X R5, R90, R11, R5, 0x1, P4 ;  /* 0x0000000b5a057211 */ /* 0x000fc600020f0c05 */
[----:B------:R0:W-:Y:S01]  /*5540*/  @P3 STG.E.U16 desc[UR36][R8.64], R15 ;  /* 0x0000000f08003986 */ /* 0x0001e2000c101524 */
[----:B------:R-:W-:Y:S05]  /*5550*/  @!P2 BRA `(.L_x_156) ;  /* 0x000000000004a947 */ /* 0x000fea0003800000 */
[----:B------:R1:W5:Y:S02]  /*5560*/  LDG.E.LTC128B.U16 R172, desc[UR36][R4.64+0x2] ;  /* 0x0000022404ac7981 */ /* 0x000364000c1e1520 */
.L_x_156:
[----:B------:R-:W-:Y:S05]  /*5570*/  BSYNC B1 ;  /* 0x0000000000017941 */ /* 0x000fea0003800000 */
.L_x_155:
[----:B-----5:R-:W-:Y:S01]  /*5580*/  HADD2.F32 R24, -RZ, R172.H0_H0 ;  /* 0x200000acff187230 */ /* 0x020fe20000004100 */
[----:B------:R-:W-:Y:S01]  /*5590*/  ISETP.GT.AND P1, PT, R3, 0x88, PT ;  /* 0x000000880300780c */ /* 0x000fe20003f24270 */
[----:B0-----:R-:W-:Y:S01]  /*55a0*/  IMAD.WIDE.U32 R14, R153, R14, R162 ;  /* 0x0000000e990e7225 */ /* 0x001fe200078e00a2 */
[----:B------:R-:W-:Y:S03]  /*55b0*/  BSSY B1, `(.L_x_157) ;  /* 0x000000e000017945 */ /* 0x000fe60003800000 */
[----:B------:R-:W-:Y:S01]  /*55c0*/  FMUL R24, R24, R155 ;  /* 0x0000009b18187220 */ /* 0x000fe20000400000 */
[----:B------:R-:W-:Y:S01]  /*55d0*/  ISETP.GT.AND P3, PT, R0, RZ, P1 ;  /* 0x000000ff0000720c */ /* 0x000fe20000f64270 */
[----:B------:R-:W-:Y:S01]  /*55e0*/  IMAD.IADD R97, R97, 0x1, R15 ;  /* 0x0000000161617824 */ /* 0x000fe200078e020f */
[----:B------:R-:W-:Y:S01]  /*55f0*/  IADD3 R21, P5, R20, R14, RZ ;  /* 0x0000000e14157210 */ /* 0x000fe20007fbe0ff */
[----:B------:R-:W-:Y:S01]  /*5600*/  FFMA R24, R25, R154, R24 ;  /* 0x0000009a19187223 */ /* 0x000fe20000000018 */
[----:B------:R-:W-:-:S03]  /*5610*/  IADD3 R20, P4, R6, R14, RZ ;  /* 0x0000000e06147210 */ /* 0x000fc60007f9e0ff */
[----:B------:R-:W-:Y:S01]  /*5620*/  IMAD.X R156, R97, 0x1, R157, P5 ;  /* 0x00000001619c7824 */ /* 0x000fe200028e069d */
[----:B------:R-:W-:Y:S02]  /*5630*/  F2FP.F16.F32.PACK_AB R24, RZ, R24 ;  /* 0x00000018ff18723e */ /* 0x000fe400000000ff */
[----:B------:R-:W-:-:S03]  /*5640*/  LEA R14, P5, R21, R10, 0x1 ;  /* 0x0000000a150e7211 */ /* 0x000fc600078a08ff */
[----:B------:R0:W-:Y:S01]  /*5650*/  @P2 STG.E.U16 desc[UR36][R8.64+0x2], R24 ;  /* 0x0000021808002986 */ /* 0x0001e2000c101524 */
[----:B------:R-:W-:Y:S01]  /*5660*/  LEA.HI.X R15, R21, R11, R156, 0x1, P5 ;  /* 0x0000000b150f7211 */ /* 0x000fe200028f0c9c */
[----:B------:R-:W-:Y:S08]  /*5670*/  @!P3 BRA `(.L_x_158) ;  /* 0x000000000004b947 */ /* 0x000ff00003800000 */
[----:B------:R2:W5:Y:S02]  /*5680*/  LDG.E.LTC128B.U16 R172, desc[UR36][R14.64] ;  /* 0x000000240eac7981 */ /* 0x000564000c1e1520 */
.L_x_158:
[----:B------:R-:W-:Y:S05]  /*5690*/  BSYNC B1 ;  /* 0x0000000000017941 */ /* 0x000fea0003800000 */
.L_x_157:
[----:B-----5:R-:W-:Y:S01]  /*56a0*/  HADD2.F32 R6, -RZ, R172.H0_H0 ;  /* 0x200000acff067230 */ /* 0x020fe20000004100 */
[----:B------:R-:W-:Y:S01]  /*56b0*/  ISETP.GT.AND P2, PT, R0, 0x1, P1 ;  /* 0x000000010000780c */ /* 0x000fe20000f44270 */
[----:B------:R-:W-:Y:S01]  /*56c0*/  IMAD.X R21, R7, 0x1, R97, P4 ;  /* 0x0000000107157824 */ /* 0x000fe200020e0661 */
[----:B------:R-:W-:Y:S02]  /*56d0*/  BSSY B1, `(.L_x_159) ;  /* 0x000000d000017945 */ /* 0x000fe40003800000 */
[----:B------:R-:W-:Y:S01]  /*56e0*/  FMUL R3, R6, R155 ;  /* 0x0000009b06037220 */ /* 0x000fe20000400000 */
[----:B------:R-:W-:Y:S01]  /*56f0*/  IADD3 R6, P4, R8, R165, RZ ;  /* 0x000000a508067210 */ /* 0x000fe20007f9e0ff */
[----:B--2---:R-:W-:-:S04]  /*5700*/  IMAD.WIDE.U32 R14, R23, R12, R20 ;  /* 0x0000000c170e7225 */ /* 0x004fc800078e0014 */
[----:B------:R-:W-:Y:S01]  /*5710*/  FFMA R3, R26, R154, R3 ;  /* 0x0000009a1a037223 */ /* 0x000fe20000000003 */
[----:B------:R-:W-:Y:S01]  /*5720*/  IMAD.X R7, R9, 0x1, R167, P4 ;  /* 0x0000000109077824 */ /* 0x000fe200020e06a7 */
[----:B------:R-:W-:Y:S01]  /*5730*/  LEA R10, P5, R14, R10, 0x1 ;  /* 0x0000000a0e0a7211 */ /* 0x000fe200078a08ff */
[----:B------:R-:W-:Y:S02]  /*5740*/  IMAD.IADD R13, R13, 0x1, R15 ;  /* 0x000000010d0d7824 */ /* 0x000fe400078e020f */
[----:B------:R-:W-:-:S03]  /*5750*/  F2FP.F16.F32.PACK_AB R3, RZ, R3 ;  /* 0x00000003ff03723e */ /* 0x000fc600000000ff */
[----:B------:R-:W-:Y:S02]  /*5760*/  LEA.HI.X R11, R14, R11, R13, 0x1, P5 ;  /* 0x0000000b0e0b7211 */ /* 0x000fe400028f0c0d */
[----:B------:R2:W-:Y:S01]  /*5770*/  @P3 STG.E.U16 desc[UR36][R6.64], R3 ;  /* 0x0000000306003986 */ /* 0x0005e2000c101524 */
[----:B------:R-:W-:Y:S05]  /*5780*/  @!P2 BRA `(.L_x_160) ;  /* 0x000000000004a947 */ /* 0x000fea0003800000 */
[----:B------:R0:W5:Y:S02]  /*5790*/  LDG.E.LTC128B.U16 R172, desc[UR36][R10.64+0x2] ;  /* 0x000002240aac7981 */ /* 0x000164000c1e1520 */
.L_x_160:
[----:B------:R-:W-:Y:S05]  /*57a0*/  BSYNC B1 ;  /* 0x0000000000017941 */ /* 0x000fea0003800000 */
.L_x_159:
[----:B-----5:R-:W-:Y:S01]  /*57b0*/  HADD2.F32 R12, -RZ, R172.H0_H0 ;  /* 0x200000acff0c7230 */ /* 0x020fe20000004100 */
[----:B------:R-:W-:Y:S01]  /*57c0*/  ISETP.GT.AND P3, PT, R0, 0x8, P0 ;  /* 0x000000080000780c */ /* 0x000fe20000764270 */
[----:B------:R-:W-:Y:S03]  /*57d0*/  BSSY B1, `(.L_x_161) ;  /* 0x0000007000017945 */ /* 0x000fe60003800000 */
[----:B------:R-:W-:-:S04]  /*57e0*/  FMUL R12, R12, R155 ;  /* 0x0000009b0c0c7220 */ /* 0x000fc80000400000 */
[----:B------:R-:W-:-:S05]  /*57f0*/  FFMA R12, R27, R154, R12 ;  /* 0x0000009a1b0c7223 */ /* 0x000fca000000000c */
[----:B------:R-:W-:-:S05]  /*5800*/  F2FP.F16.F32.PACK_AB R12, RZ, R12 ;  /* 0x0000000cff0c723e */ /* 0x000fca00000000ff */
[----:B------:R0:W-:Y:S01]  /*5810*/  @P2 STG.E.U16 desc[UR36][R6.64+0x2], R12 ;  /* 0x0000020c06002986 */ /* 0x0001e2000c101524 */
[----:B------:R-:W-:Y:S05]  /*5820*/  @!P3 BRA `(.L_x_162) ;  /* 0x000000000004b947 */ /* 0x000fea0003800000 */
[----:B------:R0:W5:Y:S02]  /*5830*/  LDG.E.LTC128B.U16 R172, desc[UR36][R4.64+0x10] ;  /* 0x0000102404ac7981 */ /* 0x000164000c1e1520 */
.L_x_162:
[----:B------:R-:W-:Y:S05]  /*5840*/  BSYNC B1 ;  /* 0x0000000000017941 */ /* 0x000fea0003800000 */
.L_x_161:
[----:B0-2--5:R-:W-:Y:S01]  /*5850*/  HADD2.F32 R6, -RZ, R172.H0_H0 ;  /* 0x200000acff067230 */ /* 0x025fe20000004100 */
[----:B------:R-:W-:Y:S01]  /*5860*/  ISETP.GT.AND P2, PT, R0, 0x9, P0 ;  /* 0x000000090000780c */ /* 0x000fe20000744270 */
[----:B------:R-:W-:Y:S01]  /*5870*/  IMAD.MOV.U32 R7, RZ, RZ, R9 ;  /* 0x000000ffff077224 */ /* 0x000fe200078e0009 */
[----:B------:R-:W-:Y:S02]  /*5880*/  BSSY B1, `(.L_x_163) ;  /* 0x0000008000017945 */ /* 0x000fe40003800000 */
[----:B------:R-:W-:Y:S01]  /*5890*/  FMUL R3, R6, R155 ;  /* 0x0000009b06037220 */ /* 0x000fe20000400000 */
[----:B------:R-:W-:-:S03]  /*58a0*/  MOV R6, R8 ;  /* 0x0000000800067202 */ /* 0x000fc60000000f00 */
[----:B------:R-:W-:-:S05]  /*58b0*/  FFMA R3, R28, R154, R3 ;  /* 0x0000009a1c037223 */ /* 0x000fca0000000003 */
[----:B------:R-:W-:-:S05]  /*58c0*/  F2FP.F16.F32.PACK_AB R3, RZ, R3 ;  /* 0x00000003ff03723e */ /* 0x000fca00000000ff */
[----:B------:R0:W-:Y:S01]  /*58d0*/  @P3 STG.E.U16 desc[UR36][R6.64+0x10], R3 ;  /* 0x0000100306003986 */ /* 0x0001e2000c101524 */
[----:B------:R-:W-:Y:S05]  /*58e0*/  @!P2 BRA `(.L_x_164) ;  /* 0x000000000004a947 */ /* 0x000fea0003800000 */
[----:B------:R2:W5:Y:S02]  /*58f0*/  LDG.E.LTC128B.U16 R172, desc[UR36][R4.64+0x12] ;  /* 0x0000122404ac7981 */ /* 0x000564000c1e1520 */
.L_x_164:
[----:B------:R-:W-:Y:S05]  /*5900*/  BSYNC B1 ;  /* 0x0000000000017941 */ /* 0x000fea0003800000 */
.L_x_163:
        /* <DEDUP_REMOVED lines=9> */
.L_x_166:
[----:B------:R-:W-:Y:S05]  /*59a0*/  BSYNC B1 ;  /* 0x0000000000017941 */ /* 0x000fea0003800000 */
.L_x_165:
[----:B0----5:R-:W-:Y:S01]  /*59b0*/  HADD2.F32 R12, -RZ, R172.H0_H0 ;  /* 0x200000acff0c7230 */ /* 0x021fe20000004100 */
[----:B------:R-:W-:Y:S01]  /*59c0*/  IADD3 R8, P3, R165, R8, RZ ;  /* 0x00000008a5087210 */ /* 0x000fe20007f7e0ff */
[----:B------:R-:W-:Y:S01]  /*59d0*/  BSSY B1, `(.L_x_167) ;  /* 0x0000009000017945 */ /* 0x000fe20003800000 */
[----:B------:R-:W-:Y:S02]  /*59e0*/  ISETP.GT.AND P2, PT, R0, 0x9, P1 ;  /* 0x000000090000780c */ /* 0x000fe40000f44270 */
[----:B------:R-:W-:Y:S01]  /*59f0*/  FMUL R3, R12, R155 ;  /* 0x0000009b0c037220 */ /* 0x000fe20000400000 */
[----:B------:R-:W-:-:S03]  /*5a00*/  IMAD.X R9, R167, 0x1, R9, P3 ;  /* 0x00000001a7097824 */ /* 0x000fc600018e0609 */
[----:B------:R-:W-:-:S05]  /*5a10*/  FFMA R3, R30, R154, R3 ;  /* 0x0000009a1e037223 */ /* 0x000fca0000000003 */
[----:B------:R-:W-:-:S05]  /*5a20*/  F2FP.F16.F32.PACK_AB R3, RZ, R3 ;  /* 0x00000003ff03723e */ /* 0x000fca00000000ff */
[----:B------:R0:W-:Y:S01]  /*5a30*/  @P4 STG.E.U16 desc[UR36][R8.64+0x10], R3 ;  /* 0x0000100308004986 */ /* 0x0001e2000c101524 */
[----:B------:R-:W-:Y:S05]  /*5a40*/  @!P2 BRA `(.L_x_168) ;  /* 0x000000000004a947 */ /* 0x000fea0003800000 */
[----:B------:R0:W5:Y:S02]  /*5a50*/  LDG.E.LTC128B.U16 R172, desc[UR36][R10.64+0x12] ;  /* 0x000012240aac7981 */ /* 0x000164000c1e1520 */
.L_x_168:
[----:B------:R-:W-:Y:S05]  /*5a60*/  BSYNC B1 ;  /* 0x0000000000017941 */ /* 0x000fea0003800000 */
.L_x_167:
[----:B0----5:R-:W-:Y:S01]  /*5a70*/  HADD2.F32 R8, -RZ, R172.H0_H0 ;  /* 0x200000acff087230 */ /* 0x021fe20000004100 */
[----:B------:R-:W-:Y:S01]  /*5a80*/  ISETP.GT.AND P3, PT, R0, 0x10, P0 ;  /* 0x000000100000780c */ /* 0x000fe20000764270 */
[----:B------:R-:W-:Y:S03]  /*5a90*/  BSSY B1, `(.L_x_169) ;  /* 0x0000009000017945 */ /* 0x000fe60003800000 */
[----:B------:R-:W-:-:S04]  /*5aa0*/  FMUL R8, R8, R155 ;  /* 0x0000009b08087220 */ /* 0x000fc80000400000 */
[----:B------:R-:W-:Y:S01]  /*5ab0*/  FFMA R31, R31, R154, R8 ;  /* 0x0000009a1f1f7223 */ /* 0x000fe20000000008 */
[----:B------:R-:W-:-:S04]  /*5ac0*/  IADD3 R8, P4, P5, R165, R158, R93 ;  /* 0x0000009ea5087210 */ /* 0x000fc80007d9e05d */
[----:B------:R-:W-:Y:S02]  /*5ad0*/  F2FP.F16.F32.PACK_AB R31, RZ, R31 ;  /* 0x0000001fff1f723e */ /* 0x000fe400000000ff */
[----:B------:R-:W-:-:S05]  /*5ae0*/  IADD3.X R9, R167, R159, R95, P4, P5 ;  /* 0x0000009fa7097210 */ /* 0x000fca00027ea45f */
[----:B------:R0:W-:Y:S01]  /*5af0*/  @P2 STG.E.U16 desc[UR36][R8.64+0x12], R31 ;  /* 0x0000121f08002986 */ /* 0x0001e2000c101524 */
[----:B------:R-:W-:Y:S05]  /*5b00*/  @!P3 BRA `(.L_x_170) ;  /* 0x000000000004b947 */ /* 0x000fea0003800000 */
[----:B------:R0:W5:Y:S02]  /*5b10*/  LDG.E.LTC128B.U16 R172, desc[UR36][R4.64+0x20] ;  /* 0x0000202404ac7981 */ /* 0x000164000c1e1520 */
.L_x_170:
[----:B------:R-:W-:Y:S05]  /*5b20*/  BSYNC B1 ;  /* 0x0000000000017941 */ /* 0x000fea0003800000 */
.L_x_169:
        /* <DEDUP_REMOVED lines=9> */
.L_x_172:
[----:B------:R-:W-:Y:S05]  /*5bc0*/  BSYNC B1 ;  /* 0x0000000000017941 */ /* 0x000fea0003800000 */
.L_x_171:
        /* <DEDUP_REMOVED lines=9> */
.L_x_174:
[----:B------:R-:W-:Y:S05]  /*5c60*/  BSYNC B1 ;  /* 0x0000000000017941 */ /* 0x000fea0003800000 */
.L_x_173:
[----:B0----5:R-:W-:Y:S01]  /*5c70*/  HADD2.F32 R12, -RZ, R172.H0_H0 ;  /* 0x200000acff0c7230 */ /* 0x021fe20000004100 */
        /* <DEDUP_REMOVED lines=8> */
.L_x_176:
[----:B------:R-:W-:Y:S05]  /*5d00*/  BSYNC B1 ;  /* 0x0000000000017941 */ /* 0x000fea0003800000 */
.L_x_175:
        /* <DEDUP_REMOVED lines=9> */
.L_x_178:
[----:B------:R-:W-:Y:S05]  /*5da0*/  BSYNC B1 ;  /* 0x0000000000017941 */ /* 0x000fea0003800000 */
.L_x_177:
        /* <DEDUP_REMOVED lines=9> */
.L_x_180:
[----:B------:R-:W-:Y:S05]  /*5e40*/  BSYNC B1 ;  /* 0x0000000000017941 */ /* 0x000fea0003800000 */
.L_x_179:
        /* <DEDUP_REMOVED lines=9> */
.L_x_182:
[----:B------:R-:W-:Y:S05]  /*5ee0*/  BSYNC B1 ;  /* 0x0000000000017941 */ /* 0x000fea0003800000 */
.L_x_181:
        /* <DEDUP_REMOVED lines=9> */
.L_x_184:
[----:B------:R-:W-:Y:S05]  /*5f80*/  BSYNC B1 ;  /* 0x0000000000017941 */ /* 0x000fea0003800000 */
.L_x_183:
        /* <DEDUP_REMOVED lines=9> */
.L_x_186:
[----:B------:R-:W-:Y:S05]  /*6020*/  BSYNC B1 ;  /* 0x0000000000017941 */ /* 0x000fea0003800000 */
.L_x_185:
        /* <DEDUP_REMOVED lines=9> */
.L_x_188:
[----:B------:R-:W-:Y:S05]  /*60c0*/  BSYNC B1 ;  /* 0x0000000000017941 */ /* 0x000fea0003800000 */
.L_x_187:
        /* <DEDUP_REMOVED lines=9> */
.L_x_190:
[----:B------:R-:W-:Y:S05]  /*6160*/  BSYNC B1 ;  /* 0x0000000000017941 */ /* 0x000fea0003800000 */
.L_x_189:
        /* <DEDUP_REMOVED lines=9> */
.L_x_192:
[----:B------:R-:W-:Y:S05]  /*6200*/  BSYNC B1 ;  /* 0x0000000000017941 */ /* 0x000fea0003800000 */
.L_x_191:
        /* <DEDUP_REMOVED lines=9> */
.L_x_194:
[----:B------:R-:W-:Y:S05]  /*62a0*/  BSYNC B1 ;  /* 0x0000000000017941 */ /* 0x000fea0003800000 */
.L_x_193:
        /* <DEDUP_REMOVED lines=9> */
.L_x_196:
[----:B------:R-:W-:Y:S05]  /*6340*/  BSYNC B1 ;  /* 0x0000000000017941 */ /* 0x000fea0003800000 */
.L_x_195:
        /* <DEDUP_REMOVED lines=9> */
.L_x_198:
[----:B------:R-:W-:Y:S05]  /*63e0*/  BSYNC B1 ;  /* 0x0000000000017941 */ /* 0x000fea0003800000 */
.L_x_197:
        /* <DEDUP_REMOVED lines=9> */
.L_x_200:
[----:B------:R-:W-:Y:S05]  /*6480*/  BSYNC B1 ;  /* 0x0000000000017941 */ /* 0x000fea0003800000 */
.L_x_199:
        /* <DEDUP_REMOVED lines=9> */
.L_x_202:
[----:B------:R-:W-:Y:S05]  /*6520*/  BSYNC B1 ;  /* 0x0000000000017941 */ /* 0x000fea0003800000 */
.L_x_201:
        /* <DEDUP_REMOVED lines=9> */
.L_x_204:
[----:B------:R-:W-:Y:S05]  /*65c0*/  BSYNC B1 ;  /* 0x0000000000017941 */ /* 0x000fea0003800000 */
.L_x_203:
        /* <DEDUP_REMOVED lines=9> */
.L_x_206:
[----:B------:R-:W-:Y:S05]  /*6660*/  BSYNC B1 ;  /* 0x0000000000017941 */ /* 0x000fea0003800000 */
.L_x_205:
        /* <DEDUP_REMOVED lines=9> */
.L_x_208:
[----:B------:R-:W-:Y:S05]  /*6700*/  BSYNC B1 ;  /* 0x0000000000017941 */ /* 0x000fea0003800000 */
.L_x_207:
        /* <DEDUP_REMOVED lines=9> */
.L_x_210:
[----:B------:R-:W-:Y:S05]  /*67a0*/  BSYNC B1 ;  /* 0x0000000000017941 */ /* 0x000fea0003800000 */
.L_x_209:
        /* <DEDUP_REMOVED lines=9> */
.L_x_212:
[----:B------:R-:W-:Y:S05]  /*6840*/  BSYNC B1 ;  /* 0x0000000000017941 */ /* 0x000fea0003800000 */
.L_x_211:
        /* <DEDUP_REMOVED lines=9> */
.L_x_214:
[----:B------:R-:W-:Y:S05]  /*68e0*/  BSYNC B1 ;  /* 0x0000000000017941 */ /* 0x000fea0003800000 */
.L_x_213:
        /* <DEDUP_REMOVED lines=9> */
.L_x_216:
[----:B------:R-:W-:Y:S05]  /*6980*/  BSYNC B1 ;  /* 0x0000000000017941 */ /* 0x000fea0003800000 */
.L_x_215:
        /* <DEDUP_REMOVED lines=9> */
.L_x_218:
[----:B------:R-:W-:Y:S05]  /*6a20*/  BSYNC B1 ;  /* 0x0000000000017941 */ /* 0x000fea0003800000 */
.L_x_217:
        /* <DEDUP_REMOVED lines=9> */
.L_x_220:
[----:B------:R-:W-:Y:S05]  /*6ac0*/  BSYNC B1 ;  /* 0x0000000000017941 */ /* 0x000fea0003800000 */
.L_x_219:
        /* <DEDUP_REMOVED lines=9> */
.L_x_222:
[----:B------:R-:W-:Y:S05]  /*6b60*/  BSYNC B1 ;  /* 0x0000000000017941 */ /* 0x000fea0003800000 */
.L_x_221:
        /* <DEDUP_REMOVED lines=9> */
.L_x_224:
[----:B------:R-:W-:Y:S05]  /*6c00*/  BSYNC B1 ;  /* 0x0000000000017941 */ /* 0x000fea0003800000 */
.L_x_223:
        /* <DEDUP_REMOVED lines=9> */
.L_x_226:
[----:B------:R-:W-:Y:S05]  /*6ca0*/  BSYNC B1 ;  /* 0x0000000000017941 */ /* 0x000fea0003800000 */
.L_x_225:
        /* <DEDUP_REMOVED lines=9> */
.L_x_228:
[----:B------:R-:W-:Y:S05]  /*6d40*/  BSYNC B1 ;  /* 0x0000000000017941 */ /* 0x000fea0003800000 */
.L_x_227:
        /* <DEDUP_REMOVED lines=9> */
.L_x_230:
[----:B------:R-:W-:Y:S05]  /*6de0*/  BSYNC B1 ;  /* 0x0000000000017941 */ /* 0x000fea0003800000 */
.L_x_229:
        /* <DEDUP_REMOVED lines=9> */
.L_x_232:
[----:B------:R-:W-:Y:S05]  /*6e80*/  BSYNC B1 ;  /* 0x0000000000017941 */ /* 0x000fea0003800000 */
.L_x_231:
        /* <DEDUP_REMOVED lines=9> */
.L_x_234:
[----:B------:R-:W-:Y:S05]  /*6f20*/  BSYNC B1 ;  /* 0x0000000000017941 */ /* 0x000fea0003800000 */
.L_x_233:
        /* <DEDUP_REMOVED lines=9> */
.L_x_236:
[----:B------:R-:W-:Y:S05]  /*6fc0*/  BSYNC B1 ;  /* 0x0000000000017941 */ /* 0x000fea0003800000 */
.L_x_235:
        /* <DEDUP_REMOVED lines=9> */
.L_x_238:
[----:B------:R-:W-:Y:S05]  /*7060*/  BSYNC B1 ;  /* 0x0000000000017941 */ /* 0x000fea0003800000 */
.L_x_237:
        /* <DEDUP_REMOVED lines=9> */
.L_x_240:
[----:B------:R-:W-:Y:S05]  /*7100*/  BSYNC B1 ;  /* 0x0000000000017941 */ /* 0x000fea0003800000 */
.L_x_239:
        /* <DEDUP_REMOVED lines=9> */
.L_x_242:
[----:B------:R-:W-:Y:S05]  /*71a0*/  BSYNC B1 ;  /* 0x0000000000017941 */ /* 0x000fea0003800000 */
.L_x_241:
        /* <DEDUP_REMOVED lines=9> */
.L_x_244:
[----:B------:R-:W-:Y:S05]  /*7240*/  BSYNC B1 ;  /* 0x0000000000017941 */ /* 0x000fea0003800000 */
.L_x_243:
        /* <DEDUP_REMOVED lines=9> */
.L_x_246:
[----:B------:R-:W-:Y:S05]  /*72e0*/  BSYNC B1 ;  /* 0x0000000000017941 */ /* 0x000fea0003800000 */
.L_x_245:
        /* <DEDUP_REMOVED lines=9> */
.L_x_248:
[----:B------:R-:W-:Y:S05]  /*7380*/  BSYNC B1 ;  /* 0x0000000000017941 */ /* 0x000fea0003800000 */
.L_x_247:
        /* <DEDUP_REMOVED lines=9> */
.L_x_250:
[----:B------:R-:W-:Y:S05]  /*7420*/  BSYNC B1 ;  /* 0x0000000000017941 */ /* 0x000fea0003800000 */
.L_x_249:
        /* <DEDUP_REMOVED lines=9> */
.L_x_252:
[----:B------:R-:W-:Y:S05]  /*74c0*/  BSYNC B1 ;  /* 0x0000000000017941 */ /* 0x000fea0003800000 */
.L_x_251:
        /* <DEDUP_REMOVED lines=9> */
.L_x_254:
[----:B------:R-:W-:Y:S05]  /*7560*/  BSYNC B1 ;  /* 0x0000000000017941 */ /* 0x000fea0003800000 */
.L_x_253:
        /* <DEDUP_REMOVED lines=9> */
.L_x_256:
[----:B------:R-:W-:Y:S05]  /*7600*/  BSYNC B1 ;  /* 0x0000000000017941 */ /* 0x000fea0003800000 */
.L_x_255:
        /* <DEDUP_REMOVED lines=9> */
.L_x_258:
[----:B------:R-:W-:Y:S05]  /*76a0*/  BSYNC B1 ;  /* 0x0000000000017941 */ /* 0x000fea0003800000 */
.L_x_257:
        /* <DEDUP_REMOVED lines=9> */
.L_x_260:
[----:B------:R-:W-:Y:S05]  /*7740*/  BSYNC B1 ;  /* 0x0000000000017941 */ /* 0x000fea0003800000 */
.L_x_259:
        /* <DEDUP_REMOVED lines=9> */
.L_x_262:
[----:B------:R-:W-:Y:S05]  /*77e0*/  BSYNC B1 ;  /* 0x0000000000017941 */ /* 0x000fea0003800000 */
.L_x_261:
        /* <DEDUP_REMOVED lines=9> */
.L_x_264:
[----:B------:R-:W-:Y:S05]  /*7880*/  BSYNC B1 ;  /* 0x0000000000017941 */ /* 0x000fea0003800000 */
.L_x_263:
        /* <DEDUP_REMOVED lines=9> */
.L_x_266:
[----:B------:R-:W-:Y:S05]  /*7920*/  BSYNC B1 ;  /* 0x0000000000017941 */ /* 0x000fea0003800000 */
.L_x_265:
        /* <DEDUP_REMOVED lines=9> */
.L_x_268:
[----:B------:R-:W-:Y:S05]  /*79c0*/  BSYNC B1 ;  /* 0x0000000000017941 */ /* 0x000fea0003800000 */
.L_x_267:
        /* <DEDUP_REMOVED lines=9> */
.L_x_270:
[----:B------:R-:W-:Y:S05]  /*7a60*/  BSYNC B1 ;  /* 0x0000000000017941 */ /* 0x000fea0003800000 */
.L_x_269:
        /* <DEDUP_REMOVED lines=9> */
.L_x_272:
[----:B------:R-:W-:Y:S05]  /*7b00*/  BSYNC B1 ;  /* 0x0000000000017941 */ /* 0x000fea0003800000 */
.L_x_271:
        /* <DEDUP_REMOVED lines=9> */
.L_x_274:
[----:B------:R-:W-:Y:S05]  /*7ba0*/  BSYNC B1 ;  /* 0x0000000000017941 */ /* 0x000fea0003800000 */
.L_x_273:
        /* <DEDUP_REMOVED lines=9> */
.L_x_276:
[----:B------:R-:W-:Y:S05]  /*7c40*/  BSYNC B1 ;  /* 0x0000000000017941 */ /* 0x000fea0003800000 */
.L_x_275:
[----:B012--5:R-:W-:Y:S01]  /*7c50*/  HADD2.F32 R4, -RZ, R172.H0_H0 ;  /* 0x200000acff047230 */ /* 0x027fe20000004100 */
        /* <DEDUP_REMOVED lines=8> */
.L_x_278:
[----:B------:R-:W-:Y:S05]  /*7ce0*/  BSYNC B1 ;  /* 0x0000000000017941 */ /* 0x000fea0003800000 */
.L_x_277:
[----:B0----5:R-:W-:Y:S01]  /*7cf0*/  HADD2.F32 R4, -RZ, R172.H0_H0 ;  /* 0x200000acff047230 */ /* 0x021fe20000004100 */
[----:B------:R-:W-:Y:S01]  /*7d00*/  ISETP.GT.AND P1, PT, R0, 0x79, P1 ;  /* 0x000000790000780c */ /* 0x000fe20000f24270 */
[----:B------:R-:W-:Y:S01]  /*7d10*/  @P2 IMAD.MOV.U32 R5, RZ, RZ, R9 ;  /* 0x000000ffff052224 */ /* 0x000fe200078e0009 */
[----:B------:R-:W-:Y:S02]  /*7d20*/  BSSY B1, `(.L_x_279) ;  /* 0x0000008000017945 */ /* 0x000fe40003800000 */
[----:B------:R-:W-:Y:S01]  /*7d30*/  FMUL R3, R4, R155 ;  /* 0x0000009b04037220 */ /* 0x000fe20000400000 */
[----:B------:R-:W-:-:S03]  /*7d40*/  @P2 IMAD.MOV.U32 R4, RZ, RZ, R8 ;  /* 0x000000ffff042224 */ /* 0x000fc600078e0008 */
[----:B------:R-:W-:-:S05]  /*7d50*/  FFMA R3, R86, R154, R3 ;  /* 0x0000009a56037223 */ /* 0x000fca0000000003 */
[----:B------:R-:W-:-:S05]  /*7d60*/  F2FP.F16.F32.PACK_AB R3, RZ, R3 ;  /* 0x00000003ff03723e */ /* 0x000fca00000000ff */
[----:B------:R0:W-:Y:S01]  /*7d70*/  @P2 STG.E.U16 desc[UR36][R4.64+0xf0], R3 ;  /* 0x0000f00304002986 */ /* 0x0001e2000c101524 */
[----:B------:R-:W-:Y:S05]  /*7d80*/  @!P1 BRA `(.L_x_280) ;  /* 0x0000000000049947 */ /* 0x000fea0003800000 */
[----:B------:R2:W5:Y:S02]  /*7d90*/  LDG.E.LTC128B.U16 R172, desc[UR36][R10.64+0xf2] ;  /* 0x0000f2240aac7981 */ /* 0x000564000c1e1520 */
.L_x_280:
[----:B------:R-:W-:Y:S05]  /*7da0*/  BSYNC B1 ;  /* 0x0000000000017941 */ /* 0x000fea0003800000 */
.L_x_279:
[----:B------:R-:W-:Y:S05]  /*7db0*/  @!P1 BRA `(.L_x_281) ;  /* 0x00000024004c9947 */ /* 0x000fea0003800000 */
[----:B-----5:R-:W-:-:S05]  /*7dc0*/  HADD2.F32 R172, -RZ, R172.H0_H0 ;  /* 0x200000acffac7230 */ /* 0x020fca0000004100 */
[----:B------:R-:W-:-:S04]  /*7dd0*/  FMUL R172, R172, R155 ;  /* 0x0000009bacac7220 */ /* 0x000fc80000400000 */
[----:B------:R-:W-:-:S05]  /*7de0*/  FFMA R172, R87, R154, R172 ;  /* 0x0000009a57ac7223 */ /* 0x000fca00000000ac */
[----:B------:R-:W-:-:S05]  /*7df0*/  F2FP.F16.F32.PACK_AB R172, RZ, R172 ;  /* 0x000000acffac723e */ /* 0x000fca00000000ff */
[----:B------:R0:W-:Y:S01]  /*7e00*/  STG.E.U16 desc[UR36][R8.64+0xf2], R172 ;  /* 0x0000f2ac08007986 */ /* 0x0001e2000c101524 */
[----:B------:R-:W-:Y:S05]  /*7e10*/  BRA `(.L_x_281) ;  /* 0x0000002400347947 */ /* 0x000fea0003800000 */
.L_x_30:
[----:B------:R-:W-:Y:S01]  /*7e20*/  ULDC.64 UR4, c[0x0][0x5c0] ;  /* 0x0001700000047ab9 */ /* 0x000fe20000000a00 */
[-C--:B------:R-:W-:Y:S01]  /*7e30*/  FMUL R88, R88, R154.reuse ;  /* 0x0000009a58587220 */ /* 0x080fe20000400000 */
[----:B------:R-:W-:Y:S01]  /*7e40*/  LEA R8, P0, R166, UR4, 0x1 ;  /* 0x00000004a6087c11 */ /* 0x000fe2000f8008ff */
[----:B------:R-:W-:Y:S01]  /*7e50*/  IMAD.SHL.U32 R7, R4, 0x10, RZ ;  /* 0x0000001004077824 */ /* 0x000fe200078e00ff */
[----:B------:R-:W-:Y:S01]  /*7e60*/  ISETP.GT.AND P2, PT, R0, 0x1, P3 ;  /* 0x000000010000780c */ /* 0x000fe20001f44270 */
[-C--:B------:R-:W-:Y:S01]  /*7e70*/  FMUL R89, R89, R154.reuse ;  /* 0x0000009a59597220 */ /* 0x080fe20000400000 */
[----:B------:R-:W-:Y:S01]  /*7e80*/  LEA.HI.X R9, R166, UR5, R169, 0x1, P0 ;  /* 0x00000005a6097c11 */ /* 0x000fe200080f0ca9 */
[-C--:B------:R-:W-:Y:S01]  /*7e90*/  FMUL R90, R90, R154.reuse ;  /* 0x0000009a5a5a7220 */ /* 0x080fe20000400000 */
[----:B------:R-:W-:Y:S01]  /*7ea0*/  ISETP.GT.AND P0, PT, R3, 0x8, PT ;  /* 0x000000080300780c */ /* 0x000fe20003f04270 */
[----:B------:R-:W-:Y:S01]  /*7eb0*/  FMUL R91, R91, R154 ;  /* 0x0000009a5b5b7220 */ /* 0x000fe20000400000 */
[----:B------:R-:W-:Y:S01]  /*7ec0*/  F2FP.F16.F32.PACK_AB R88, RZ, R88 ;  /* 0x00000058ff58723e */ /* 0x000fe200000000ff */
[-C--:B------:R-:W-:Y:S01]  /*7ed0*/  FMUL R92, R92, R154.reuse ;  /* 0x0000009a5c5c7220 */ /* 0x080fe20000400000 */
[----:B------:R-:W-:Y:S01]  /*7ee0*/  ISETP.GT.AND P4, PT, R0, RZ, P0 ;  /* 0x000000ff0000720c */ /* 0x000fe20000784270 */
[----:B------:R-:W-:Y:S01]  /*7ef0*/  FMUL R93, R93, R154 ;  /* 0x0000009a5d5d7220 */ /* 0x000fe20000400000 */
[----:B------:R-:W-:Y:S01]  /*7f00*/  SHF.L.U64.HI R6, R4, 0x4, R5 ;  /* 0x0000000404067819 */ /* 0x000fe20000010205 */
[----:B------:R-:W-:Y:S01]  /*7f10*/  @P1 STG.E.U16 desc[UR36][R8.64], R88 ;  /* 0x0000005808001986 */ /* 0x000fe2000c101524 */
[----:B------:R-:W-:Y:S01]  /*7f20*/  IADD3 R10, P5, R7, R8, RZ ;  /* 0x00000008070a7210 */ /* 0x000fe20007fbe0ff */
[-C--:B------:R-:W-:Y:S01]  /*7f30*/  FMUL R94, R94, R154.reuse ;  /* 0x0000009a5e5e7220 */ /* 0x080fe20000400000 */
[----:B------:R-:W-:Y:S01]  /*7f40*/  ISETP.GT.AND P1, PT, R0, 0x1, P0 ;  /* 0x000000010000780c */ /* 0x000fe20000724270 */
[----:B------:R-:W-:Y:S01]  /*7f50*/  FMUL R95, R95, R154 ;  /* 0x0000009a5f5f7220 */ /* 0x000fe20000400000 */
[----:B------:R-:W-:Y:S01]  /*7f60*/  F2FP.F16.F32.PACK_AB R89, RZ, R89 ;  /* 0x00000059ff59723e */ /* 0x000fe200000000ff */
[----:B------:R-:W-:Y:S01]  /*7f70*/  IMAD.X R11, R6, 0x1, R9, P5 ;  /* 0x00000001060b7824 */ /* 0x000fe200028e0609 */
[----:B------:R-:W-:Y:S01]  /*7f80*/  F2FP.F16.F32.PACK_AB R90, RZ, R90 ;  /* 0x0000005aff5a723e */ /* 0x000fe200000000ff */
[-C--:B------:R-:W-:Y:S01]  /*7f90*/  FMUL R96, R96, R154.reuse ;  /* 0x0000009a60607220 */ /* 0x080fe20000400000 */
[----:B------:R-:W-:Y:S01]  /*7fa0*/  F2FP.F16.F32.PACK_AB R91, RZ, R91 ;  /* 0x0000005bff5b723e */ /* 0x000fe200000000ff */
[----:B------:R-:W-:Y:S01]  /*7fb0*/  @P2 STG.E.U16 desc[UR36][R8.64+0x2], R89 ;  /* 0x0000025908002986 */ /* 0x000fe2000c101524 */
[C---:B------:R-:W-:Y:S01]  /*7fc0*/  ISETP.GT.AND P5, PT, R0.reuse, 0x9, P3 ;  /* 0x000000090000780c */ /* 0x040fe20001fa4270 */
[-C--:B------:R-:W-:Y:S01]  /*7fd0*/  FMUL R97, R97, R154.reuse ;  /* 0x0000009a61617220 */ /* 0x080fe20000400000 */
[C---:B------:R-:W-:Y:S01]  /*7fe0*/  ISETP.GT.AND P2, PT, R0.reuse, 0x8, P0 ;  /* 0x000000080000780c */ /* 0x040fe20000744270 */
[----:B------:R-:W-:Y:S01]  /*7ff0*/  @P4 STG.E.U16 desc[UR36][R10.64], R90 ;  /* 0x0000005a0a004986 */ /* 0x000fe2000c101524 */
[----:B------:R-:W-:Y:S01]  /*8000*/  ISETP.GT.AND P4, PT, R0, 0x8, P3 ;  /* 0x000000080000780c */ /* 0x000fe20001f84270 */
[----:B------:R-:W-:Y:S01]  /*8010*/  FMUL R98, R98, R154 ;  /* 0x0000009a62627220 */ /* 0x000fe20000400000 */
[----:B------:R-:W-:Y:S01]  /*8020*/  F2FP.F16.F32.PACK_AB R92, RZ, R92 ;  /* 0x0000005cff5c723e */ /* 0x000fe200000000ff */
[----:B------:R-:W-:Y:S01]  /*8030*/  @P1 STG.E.U16 desc[UR36][R10.64+0x2], R91 ;  /* 0x0000025b0a001986 */ /* 0x000fe2000c101524 */
[----:B------:R-:W-:Y:S01]  /*8040*/  ISETP.GT.AND P1, PT, R0, 0x9, P0 ;  /* 0x000000090000780c */ /* 0x000fe20000724270 */
[-C--:B------:R-:W-:Y:S01]  /*8050*/  FMUL R99, R99, R154.reuse ;  /* 0x0000009a63637220 */ /* 0x080fe20000400000 */
[----:B------:R-:W-:Y:S01]  /*8060*/  F2FP.F16.F32.PACK_AB R93, RZ, R93 ;  /* 0x0000005dff5d723e */ /* 0x000fe200000000ff */
[----:B------:R-:W-:Y:S01]  /*8070*/  FMUL R100, R100, R154 ;  /* 0x0000009a64647220 */ /* 0x000fe20000400000 */
[----:B------:R-:W-:Y:S01]  /*8080*/  F2FP.F16.F32.PACK_AB R94, RZ, R94 ;  /* 0x0000005eff5e723e */ /* 0x000fe200000000ff */
[-C--:B------:R-:W-:Y:S01]  /*8090*/  FMUL R101, R101, R154.reuse ;  /* 0x0000009a65657220 */ /* 0x080fe20000400000 */
[----:B------:R-:W-:Y:S01]  /*80a0*/  F2FP.F16.F32.PACK_AB R95, RZ, R95 ;  /* 0x0000005fff5f723e */ /* 0x000fe200000000ff */
[----:B------:R-:W-:Y:S01]  /*80b0*/  FMUL R102, R102, R154 ;  /* 0x0000009a66667220 */ /* 0x000fe20000400000 */
[----:B------:R-:W-:Y:S01]  /*80c0*/  F2FP.F16.F32.PACK_AB R96, RZ, R96 ;  /* 0x00000060ff60723e */ /* 0x000fe200000000ff */
[----:B------:R-:W-:Y:S01]  /*80d0*/  @P4 STG.E.U16 desc[UR36][R8.64+0x10], R92 ;  /* 0x0000105c08004986 */ /* 0x000fe2000c101524 */
[C---:B------:R-:W-:Y:S01]  /*80e0*/  ISETP.GT.AND P4, PT, R0.reuse, 0x10, P3 ;  /* 0x000000100000780c */ /* 0x040fe20001f84270 */
[-C--:B------:R-:W-:Y:S01]  /*80f0*/  FMUL R103, R103, R154.reuse ;  /* 0x0000009a67677220 */ /* 0x080fe20000400000 */
[----:B------:R-:W-:Y:S01]  /*8100*/  F2FP.F16.F32.PACK_AB R97, RZ, R97 ;  /* 0x00000061ff61723e */ /* 0x000fe200000000ff */
[----:B------:R-:W-:Y:S01]  /*8110*/  @P5 STG.E.U16 desc[UR36][R8.64+0x12], R93 ;  /* 0x0000125d08005986 */ /* 0x000fe2000c101524 */
[----:B------:R-:W-:Y:S01]  /*8120*/  ISETP.GT.AND P5, PT, R0, 0x11, P0 ;  /* 0x000000110000780c */ /* 0x000fe200007a4270 */
        /* <DEDUP_REMOVED lines=74> */
[-C--:B------:R-:W-:Y:S01]  /*85d0*/  FMUL R125, R125, R154.reuse ;  /* 0x0000009a7d7d7220 */ /* 0x080fe20000400000 */
[----:B------:R-:W-:Y:S01]  /*85e0*/  F2FP.F16.F32.PACK_AB R119, RZ, R119 ;  /* 0x00000077ff77723e */ /* 0x000fe200000000ff */
[----:B------:R-:W-:Y:S01]  /*85f0*/  FMUL R126, R126, R154 ;  /* 0x0000009a7e7e7220 */ /* 0x000fe20000400000 */
[----:B------:R-:W-:Y:S01]  /*8600*/  F2FP.F16.F32.PACK_AB R120, RZ, R120 ;  /* 0x00000078ff78723e */ /* 0x000fe200000000ff */
        /* <DEDUP_REMOVED lines=64> */
[----:B------:R-:W-:Y:S01]  /*8a10*/  FMUL R145, R145, R154 ;  /* 0x0000009a91917220 */ /* 0x000fe20000400000 */
[----:B------:R-:W-:Y:S01]  /*8a20*/  F2FP.F16.F32.PACK_AB R139, RZ, R139 ;  /* 0x0000008bff8b723e */ /* 0x000fe200000000ff */
[----:B------:R-:W-:Y:S01]  /*8a30*/  IMAD.SHL.U32 R21, R4, 0x100, RZ ;  /* 0x0000010004157824 */ /* 0x000fe200078e00ff */
[----:B------:R-:W-:Y:S01]  /*8a40*/  F2FP.F16.F32.PACK_AB R140, RZ, R140 ;  /* 0x0000008cff8c723e */ /* 0x000fe200000000ff */
[----:B------:R-:W-:Y:S01]  /*8a50*/  @P1 STG.E.U16 desc[UR36][R8.64+0x90], R124 ;  /* 0x0000907c08001986 */ /* 0x000fe2000c101524 */
[----:B------:R-:W-:Y:S01]  /*8a60*/  ISETP.GT.AND P1, PT, R0, 0x50, P3 ;  /* 0x000000500000780c */ /* 0x000fe20001f24270 */
[-C--:B------:R-:W-:Y:S01]  /*8a70*/  FMUL R146, R146, R154.reuse ;  /* 0x0000009a92927220 */ /* 0x080fe20000400000 */
[----:B------:R-:W-:Y:S01]  /*8a80*/  F2FP.F16.F32.PACK_AB R141, RZ, R141 ;  /* 0x0000008dff8d723e */ /* 0x000fe200000000ff */
[----:B------:R-:W-:Y:S01]  /*8a90*/  @P2 STG.E.U16 desc[UR36][R8.64+0x92], R125 ;  /* 0x0000927d08002986 */ /* 0x000fe2000c101524 */
[C---:B------:R-:W-:Y:S01]  /*8aa0*/  ISETP.GT.AND P2, PT, R0.reuse, 0x51, P3 ;  /* 0x000000510000780c */ /* 0x040fe20001f44270 */
[----:B------:R-:W-:Y:S01]  /*8ab0*/  FMUL R147, R147, R154 ;  /* 0x0000009a93937220 */ /* 0x000fe20000400000 */
        /* <DEDUP_REMOVED lines=12> */
[----:B------:R-:W-:Y:S01]  /*8b80*/  SHF.L.U64.HI R15, R4, 0x8, R5 ;  /* 0x00000008040f7819 */ /* 0x000fe20000010205 */
[----:B------:R-:W-:Y:S01]  /*8b90*/  @P2 STG.E.U16 desc[UR36][R8.64+0xa2], R129 ;  /* 0x0000a28108002986 */ /* 0x000fe2000c101524 */
[C---:B------:R-:W-:Y:S01]  /*8ba0*/  ISETP.GT.AND P2, PT, R0.reuse, 0x59, P3 ;  /* 0x000000590000780c */ /* 0x040fe20001f44270 */
        /* <DEDUP_REMOVED lines=56> */
[----:B------:R-:W-:Y:S01]  /*8f30*/  FMUL R39, R39, R154 ;  /* 0x0000009a27277220 */ /* 0x000fe20000400000 */
[----:B------:R-:W-:Y:S01]  /*8f40*/  F2FP.F16.F32.PACK_AB R33, RZ, R33 ;  /* 0x00000021ff21723e */ /* 0x000fe200000000ff */
[----:B------:R-:W-:Y:S01]  /*8f50*/  @P2 STG.E.U16 desc[UR36][R10.64+0xd0], R142 ;  /* 0x0000d08e0a002986 */ /* 0x000fe2000c101524 */
[----:B------:R-:W-:Y:S01]  /*8f60*/  F2FP.F16.F32.PACK_AB R34, RZ, R34 ;  /* 0x00000022ff22723e */ /* 0x000fe200000000ff */
[-C--:B------:R-:W-:Y:S01]  /*8f70*/  FMUL R40, R40, R154.reuse ;  /* 0x0000009a28287220 */ /* 0x080fe20000400000 */
[----:B------:R-:W-:Y:S01]  /*8f80*/  F2FP.F16.F32.PACK_AB R35, RZ, R35 ;  /* 0x00000023ff23723e */ /* 0x000fe200000000ff */
[----:B------:R-:W-:Y:S01]  /*8f90*/  FMUL R41, R41, R154 ;  /* 0x0000009a29297220 */ /* 0x000fe20000400000 */
[----:B------:R-:W-:Y:S01]  /*8fa0*/  F2FP.F16.F32.PACK_AB R36, RZ, R36 ;  /* 0x00000024ff24723e */ /* 0x000fe200000000ff */
[----:B------:R-:W-:Y:S01]  /*8fb0*/  @P4 STG.E.U16 desc[UR36][R10.64+0xd2], R143 ;  /* 0x0000d28f0a004986 */ /* 0x000fe2000c101524 */
[----:B------:R-:W-:Y:S01]  /*8fc0*/  ISETP.GT.AND P4, PT, R0, 0x71, P0 ;  /* 0x000000710000780c */ /* 0x000fe20000784270 */
[----:B------:R-:W-:Y:S01]  /*8fd0*/  FMUL R42, R42, R154 ;  /* 0x0000009a2a2a7220 */ /* 0x000fe20000400000 */
[----:B------:R-:W-:Y:S01]  /*8fe0*/  F2FP.F16.F32.PACK_AB R37, RZ, R37 ;  /* 0x00000025ff25723e */ /* 0x000fe200000000ff */
[----:B------:R-:W-:Y:S01]  /*8ff0*/  @P5 STG.E.U16 desc[UR36][R8.64+0xe0], R144 ;  /* 0x0000e09008005986 */ /* 0x000fe2000c101524 */
[----:B------:R-:W-:Y:S01]  /*9000*/  ISETP.GT.AND P5, PT, R0, 0x70, P0 ;  /* 0x000000700000780c */ /* 0x000fe200007a4270 */
[----:B------:R-:W-:Y:S01]  /*9010*/  @P1 IMAD.MOV.U32 R5, RZ, RZ, R9 ;  /* 0x000000ffff051224 */ /* 0x000fe200078e0009 */
[----:B------:R-:W-:Y:S01]  /*9020*/  @P1 MOV R4, R8 ;  /* 0x0000000800041202 */ /* 0x000fe20000000f00 */
[----:B------:R-:W-:Y:S01]  /*9030*/  FMUL R43, R43, R154 ;  /* 0x0000009a2b2b7220 */ /* 0x000fe20000400000 */
[----:B------:R-:W-:Y:S01]  /*9040*/  F2FP.F16.F32.PACK_AB R38, RZ, R38 ;  /* 0x00000026ff26723e */ /* 0x000fe200000000ff */
[----:B------:R-:W-:Y:S01]  /*9050*/  FMUL R44, R44, R154 ;  /* 0x0000009a2c2c7220 */ /* 0x000fe20000400000 */
[----:B------:R-:W-:Y:S01]  /*9060*/  F2FP.F16.F32.PACK_AB R39, RZ, R39 ;  /* 0x00000027ff27723e */ /* 0x000fe200000000ff */
[----:B------:R0:W-:Y:S01]  /*9070*/  @P1 STG.E.U16 desc[UR36][R4.64+0xe2], R145 ;  /* 0x0000e29104001986 */ /* 0x0001e2000c101524 */
[----:B------:R-:W-:Y:S01]  /*9080*/  IADD3 R12, P1, P2, R7, R8, R21 ;  /* 0x00000008070c7210 */ /* 0x000fe20007a3e015 */
[----:B------:R-:W-:Y:S01]  /*9090*/  FMUL R45, R45, R154 ;  /* 0x0000009a2d2d7220 */ /* 0x000fe20000400000 */
[----:B------:R-:W-:Y:S01]  /*90a0*/  F2FP.F16.F32.PACK_AB R40, RZ, R40 ;  /* 0x00000028ff28723e */ /* 0x000fe200000000ff */
[-C--:B------:R-:W-:Y:S01]  /*90b0*/  FMUL R46, R46, R154.reuse ;  /* 0x0000009a2e2e7220 */ /* 0x080fe20000400000 */
[----:B------:R-:W-:Y:S01]  /*90c0*/  IADD3.X R13, R6, R9, R15, P1, P2 ;  /* 0x00000009060d7210 */ /* 0x000fe20000fe440f */
[-C--:B------:R-:W-:Y:S01]  /*90d0*/  FMUL R47, R47, R154.reuse ;  /* 0x0000009a2f2f7220 */ /* 0x080fe20000400000 */
[C---:B------:R-:W-:Y:S01]  /*90e0*/  ISETP.GT.AND P1, PT, R3.reuse, 0x80, PT ;  /* 0x000000800300780c */ /* 0x040fe20003f24270 */
[-C--:B------:R-:W-:Y:S01]  /*90f0*/  FMUL R48, R48, R154.reuse ;  /* 0x0000009a30307220 */ /* 0x080fe20000400000 */
[----:B------:R-:W-:Y:S01]  /*9100*/  ISETP.GT.AND P2, PT, R3, 0x88, PT ;  /* 0x000000880300780c */ /* 0x000fe20003f44270 */
[----:B------:R-:W-:Y:S01]  /*9110*/  FMUL R49, R49, R154 ;  /* 0x0000009a31317220 */ /* 0x000fe20000400000 */
[----:B------:R-:W-:Y:S01]  /*9120*/  F2FP.F16.F32.PACK_AB R41, RZ, R41 ;  /* 0x00000029ff29723e */ /* 0x000fe200000000ff */
[----:B0-----:R-:W-:Y:S01]  /*9130*/  @P5 IMAD.MOV.U32 R4, RZ, RZ, R10 ;  /* 0x000000ffff045224 */ /* 0x001fe200078e000a */
[----:B------:R-:W-:Y:S01]  /*9140*/  F2FP.F16.F32.PACK_AB R42, RZ, R42 ;  /* 0x0000002aff2a723e */ /* 0x000fe200000000ff */
[----:B------:R-:W-:Y:S01]  /*9150*/  @P5 IMAD.MOV.U32 R5, RZ, RZ, R11 ;  /* 0x000000ffff055224 */ /* 0x000fe200078e000b */
[----:B------:R-:W-:Y:S01]  /*9160*/  F2FP.F16.F32.PACK_AB R43, RZ, R43 ;  /* 0x0000002bff2b723e */ /* 0x000fe200000000ff */
[----:B------:R-:W-:Y:S01]  /*9170*/  FMUL R50, R50, R154 ;  /* 0x0000009a32327220 */ /* 0x000fe20000400000 */
[----:B------:R-:W-:Y:S01]  /*9180*/  F2FP.F16.F32.PACK_AB R44, RZ, R44 ;  /* 0x0000002cff2c723e */ /* 0x000fe200000000ff */
[-C--:B------:R-:W-:Y:S01]  /*9190*/  FMUL R51, R51, R154.reuse ;  /* 0x0000009a33337220 */ /* 0x080fe20000400000 */
[----:B------:R0:W-:Y:S01]  /*91a0*/  @P5 STG.E.U16 desc[UR36][R4.64+0xe0], R146 ;  /* 0x0000e09204005986 */ /* 0x0001e2000c101524 */
[----:B------:R-:W-:Y:S01]  /*91b0*/  ISETP.GT.AND P5, PT, R0, 0x78, P3 ;  /* 0x000000780000780c */ /* 0x000fe20001fa4270 */
[-C--:B------:R-:W-:Y:S01]  /*91c0*/  FMUL R52, R52, R154.reuse ;  /* 0x0000009a34347220 */ /* 0x080fe20000400000 */
[C---:B------:R-:W-:Y:S01]  /*91d0*/  ISETP.GT.AND P3, PT, R0.reuse, 0x79, P3 ;  /* 0x000000790000780c */ /* 0x040fe20001f64270 */
[----:B------:R-:W-:Y:S01]  /*91e0*/  @P4 STG.E.U16 desc[UR36][R10.64+0xe2], R147 ;  /* 0x0000e2930a004986 */ /* 0x000fe2000c101524 */
[C---:B------:R-:W-:Y:S01]  /*91f0*/  ISETP.GT.AND P4, PT, R0.reuse, 0x78, P0 ;  /* 0x000000780000780c */ /* 0x040fe20000784270 */
[-C--:B------:R-:W-:Y:S01]  /*9200*/  FMUL R53, R53, R154.reuse ;  /* 0x0000009a35357220 */ /* 0x080fe20000400000 */
[----:B------:R-:W-:Y:S01]  /*9210*/  ISETP.GT.AND P0, PT, R0, 0x79, P0 ;  /* 0x000000790000780c */ /* 0x000fe20000704270 */
[-C--:B------:R-:W-:Y:S01]  /*9220*/  FMUL R54, R54, R154.reuse ;  /* 0x0000009a36367220 */ /* 0x080fe20000400000 */
[----:B------:R-:W-:Y:S01]  /*9230*/  F2FP.F16.F32.PACK_AB R45, RZ, R45 ;  /* 0x0000002dff2d723e */ /* 0x000fe200000000ff */
[----:B------:R-:W-:Y:S01]  /*9240*/  FMUL R55, R55, R154 ;  /* 0x0000009a37377220 */ /* 0x000fe20000400000 */
[----:B------:R-:W-:Y:S01]  /*9250*/  F2FP.F16.F32.PACK_AB R46, RZ, R46 ;  /* 0x0000002eff2e723e */ /* 0x000fe200000000ff */
[----:B------:R-:W-:Y:S01]  /*9260*/  FMUL R56, R56, R154 ;  /* 0x0000009a38387220 */ /* 0x000fe20000400000 */
[----:B------:R-:W-:Y:S01]  /*9270*/  F2FP.F16.F32.PACK_AB R47, RZ, R47 ;  /* 0x0000002fff2f723e */ /* 0x000fe200000000ff */
[----:B------:R-:W-:Y:S01]  /*9280*/  @P5 STG.E.U16 desc[UR36][R8.64+0xf0], R148 ;  /* 0x0000f09408005986 */ /* 0x000fe2000c101524 */
[----:B0-----:R-:W-:Y:S01]  /*9290*/  IADD3 R4, P5, R21, R8, RZ ;  /* 0x0000000815047210 */ /* 0x001fe20007fbe0ff */
[----:B------:R-:W-:Y:S01]  /*92a0*/  FMUL R57, R57, R154 ;  /* 0x0000009a39397220 */ /* 0x000fe20000400000 */
[----:B------:R-:W-:Y:S01]  /*92b0*/  F2FP.F16.F32.PACK_AB R48, RZ, R48 ;  /* 0x00000030ff30723e */ /* 0x000fe200000000ff */
[----:B------:R0:W-:Y:S01]  /*92c0*/  @P3 STG.E.U16 desc[UR36][R8.64+0xf2], R149 ;  /* 0x0000f29508003986 */ /* 0x0001e2000c101524 */
[C---:B------:R-:W-:Y:S01]  /*92d0*/  ISETP.GT.AND P3, PT, R0.reuse, RZ, P1 ;  /* 0x000000ff0000720c */ /* 0x040fe20000f64270 */
[----:B------:R-:W-:Y:S01]  /*92e0*/  IMAD.X R5, R15, 0x1, R9, P5 ;  /* 0x000000010f057824 */ /* 0x000fe200028e0609 */
[C---:B------:R-:W-:Y:S01]  /*92f0*/  ISETP.GT.AND P5, PT, R0.reuse, RZ, P2 ;  /* 0x000000ff0000720c */ /* 0x040fe200017a4270 */
        /* <DEDUP_REMOVED lines=14> */
[----:B------:R-:W-:Y:S01]  /*93e0*/  @P4 STG.E.U16 desc[UR36][R4.64+0x2], R25 ;  /* 0x0000021904004986 */ /* 0x000fe2000c101524 */
[----:B------:R-:W-:Y:S01]  /*93f0*/  IADD3 R14, P4, R7, R4, RZ ;  /* 0x00000004070e7210 */ /* 0x000fe20007f9e0ff */
[--C-:B------:R-:W-:Y:S01]  /*9400*/  IMAD.X R9, R6, 0x1, R5.reuse, P3 ;  /* 0x0000000106097824 */ /* 0x100fe200018e0605 */
[----:B------:R-:W-:Y:S01]  /*9410*/  ISETP.GT.AND P3, PT, R0, 0x9, P2 ;  /* 0x000000090000780c */ /* 0x000fe20001764270 */
[-C--:B------:R-:W-:Y:S01]  /*9420*/  FMUL R62, R62, R154.reuse ;  /* 0x0000009a3e3e7220 */ /* 0x080fe20000400000 */
[----:B------:R-:W-:Y:S01]  /*9430*/  F2FP.F16.F32.PACK_AB R53, RZ, R53 ;  /* 0x00000035ff35723e */ /* 0x000fe200000000ff */
[----:B------:R-:W-:Y:S01]  /*9440*/  IMAD.X R15, R6, 0x1, R5, P4 ;  /* 0x00000001060f7824 */ /* 0x000fe200020e0605 */
[----:B------:R-:W-:Y:S01]  /*9450*/  ISETP.GT.AND P4, PT, R0, 0x8, P1 ;  /* 0x000000080000780c */ /* 0x000fe20000f84270 */
[----:B------:R-:W-:Y:S01]  /*9460*/  FMUL R63, R63, R154 ;  /* 0x0000009a3f3f7220 */ /* 0x000fe20000400000 */
[----:B------:R-:W-:Y:S01]  /*9470*/  F2FP.F16.F32.PACK_AB R54, RZ, R54 ;  /* 0x00000036ff36723e */ /* 0x000fe200000000ff */
[-C--:B------:R-:W-:Y:S01]  /*9480*/  FMUL R64, R64, R154.reuse ;  /* 0x0000009a40407220 */ /* 0x080fe20000400000 */
        /* <DEDUP_REMOVED lines=9> */
[----:B------:R-:W-:Y:S01]  /*9520*/  @P4 STG.E.U16 desc[UR36][R4.64+0x10], R28 ;  /* 0x0000101c04004986 */ /* 0x000fe2000c101524 */
[----:B------:R-:W-:Y:S01]  /*9530*/  ISETP.GT.AND P4, PT, R0, 0x10, P1 ;  /* 0x000000100000780c */ /* 0x000fe20000f84270 */
[-C--:B------:R-:W-:Y:S01]  /*9540*/  FMUL R68, R68, R154.reuse ;  /* 0x0000009a44447220 */ /* 0x080fe20000400000 */
[----:B------:R-:W-:Y:S01]  /*9550*/  F2FP.F16.F32.PACK_AB R57, RZ, R57 ;  /* 0x00000039ff39723e */ /* 0x000fe200000000ff */
[-C--:B------:R-:W-:Y:S01]  /*9560*/  FMUL R69, R69, R154.reuse ;  /* 0x0000009a45457220 */ /* 0x080fe20000400000 */
        /* <DEDUP_REMOVED lines=18> */
[--C-:B------:R-:W-:Y:S01]  /*9690*/  @P0 IMAD.MOV.U32 R6, RZ, RZ, R12.reuse ;  /* 0x000000ffff060224 */ /* 0x100fe200078e000c */
[----:B------:R-:W-:Y:S01]  /*96a0*/  @P0 MOV R7, R13 ;  /* 0x0000000d00070202 */ /* 0x000fe20000000f00 */
[----:B------:R-:W-:Y:S01]  /*96b0*/  FMUL R74, R74, R154 ;  /* 0x0000009a4a4a7220 */ /* 0x000fe20000400000 */
[----:B------:R-:W-:Y:S01]  /*96c0*/  F2FP.F16.F32.PACK_AB R62, RZ, R62 ;  /* 0x0000003eff3e723e */ /* 0x000fe200000000ff */
[-C--:B------:R-:W-:Y:S01]  /*96d0*/  FMUL R75, R75, R154.reuse ;  /* 0x0000009a4b4b7220 */ /* 0x080fe20000400000 */
[----:B------:R-:W-:Y:S01]  /*96e0*/  F2FP.F16.F32.PACK_AB R63, RZ, R63 ;  /* 0x0000003fff3f723e */ /* 0x000fe200000000ff */
[----:B------:R0:W-:Y:S01]  /*96f0*/  @P0 STG.E.U16 desc[UR36][R6.64+0x20], R34 ;  /* 0x0000202206000986 */ /* 0x0001e2000c101524 */
        /* <DEDUP_REMOVED lines=11> */
[--C-:B0-----:R-:W-:Y:S01]  /*97b0*/  @P3 IMAD.MOV.U32 R6, RZ, RZ, R12.reuse ;  /* 0x000000ffff063224 */ /* 0x101fe200078e000c */
[----:B------:R-:W-:Y:S01]  /*97c0*/  F2FP.F16.F32.PACK_AB R69, RZ, R69 ;  /* 0x00000045ff45723e */ /* 0x000fe200000000ff */
[--C-:B------:R-:W-:Y:S01]  /*97d0*/  @P3 IMAD.MOV.U32 R7, RZ, RZ, R13.reuse ;  /* 0x000000ffff073224 */ /* 0x100fe200078e000d */
[----:B------:R-:W-:Y:S01]  /*97e0*/  F2FP.F16.F32.PACK_AB R70, RZ, R70 ;  /* 0x00000046ff46723e */ /* 0x000fe200000000ff */
[-C--:B------:R-:W-:Y:S01]  /*97f0*/  FMUL R81, R81, R154.reuse ;  /* 0x0000009a51517220 */ /* 0x080fe20000400000 */
[----:B------:R-:W-:Y:S01]  /*9800*/  F2FP.F16.F32.PACK_AB R71, RZ, R71 ;  /* 0x00000047ff47723e */ /* 0x000fe200000000ff */
[-C--:B------:R-:W-:Y:S01]  /*9810*/  FMUL R82, R82, R154.reuse ;  /* 0x0000009a52527220 */ /* 0x080fe20000400000 */
[----:B------:R0:W-:Y:S01]  /*9820*/  @P3 STG.E.U16 desc[UR36][R6.64+0x22], R35 ;  /* 0x0000222306003986 */ /* 0x0001e2000c101524 */
        /* <DEDUP_REMOVED lines=11> */
[----:B0-----:R-:W-:Y:S01]  /*98e0*/  @P0 IMAD.MOV.U32 R6, RZ, RZ, R12 ;  /* 0x000000ffff060224 */ /* 0x001fe200078e000c */
[----:B------:R-:W-:Y:S01]  /*98f0*/  F2FP.F16.F32.PACK_AB R75, RZ, R75 ;  /* 0x0000004bff4b723e */ /* 0x000fe200000000ff */
[----:B------:R-:W-:Y:S01]  /*9900*/  @P0 IMAD.MOV.U32 R7, RZ, RZ, R13 ;  /* 0x000000ffff070224 */ /* 0x000fe200078e000d */
[----:B------:R-:W-:Y:S01]  /*9910*/  F2FP.F16.F32.PACK_AB R76, RZ, R76 ;  /* 0x0000004cff4c723e */ /* 0x000fe200000000ff */
[-C--:B------:R-:W-:Y:S01]  /*9920*/  FMUL R86, R86, R154.reuse ;  /* 0x0000009a56567220 */ /* 0x080fe20000400000 */
[----:B------:R-:W-:Y:S01]  /*9930*/  F2FP.F16.F32.PACK_AB R77, RZ, R77 ;  /* 0x0000004dff4d723e */ /* 0x000fe200000000ff */
[----:B------:R-:W-:Y:S01]  /*9940*/  FMUL R87, R87, R154 ;  /* 0x0000009a57577220 */ /* 0x000fe20000400000 */
[----:B------:R0:W-:Y:S01]  /*9950*/  @P0 STG.E.U16 desc[UR36][R6.64+0x30], R38 ;  /* 0x0000302606000986 */ /* 0x0001e2000c101524 */
[----:B------:R-:W-:-:S02]  /*9960*/  ISETP.GT.AND P0, PT, R0, 0x20, P2 ;  /* 0x000000200000780c */ /* 0x000fc40001704270 */
[----:B------:R-:W-:Y:S02]  /*9970*/  F2FP.F16.F32.PACK_AB R78, RZ, R78 ;  /* 0x0000004eff4e723e */ /* 0x000fe400000000ff */
[----:B------:R-:W-:Y:S02]  /*9980*/  F2FP.F16.F32.PACK_AB R79, RZ, R79 ;  /* 0x0000004fff4f723e */ /* 0x000fe400000000ff */
[----:B------:R-:W-:Y:S02]  /*9990*/  F2FP.F16.F32.PACK_AB R80, RZ, R80 ;  /* 0x00000050ff50723e */ /* 0x000fe400000000ff */
[----:B------:R-:W-:Y:S02]  /*99a0*/  F2FP.F16.F32.PACK_AB R81, RZ, R81 ;  /* 0x00000051ff51723e */ /* 0x000fe400000000ff */
[----:B------:R-:W-:Y:S01]  /*99b0*/  F2FP.F16.F32.PACK_AB R82, RZ, R82 ;  /* 0x00000052ff52723e */ /* 0x000fe200000000ff */
[----:B0-----:R-:W-:Y:S01]  /*99c0*/  @P3 IMAD.MOV.U32 R6, RZ, RZ, R12 ;  /* 0x000000ffff063224 */ /* 0x001fe200078e000c */
[----:B------:R-:W-:Y:S01]  /*99d0*/  F2FP.F16.F32.PACK_AB R83, RZ, R83 ;  /* 0x00000053ff53723e */ /* 0x000fe200000000ff */
[----:B------:R-:W-:Y:S01]  /*99e0*/  @P3 IMAD.MOV.U32 R7, RZ, RZ, R13 ;  /* 0x000000ffff073224 */ /* 0x000fe200078e000d */
[----:B------:R-:W-:-:S02]  /*99f0*/  F2FP.F16.F32.PACK_AB R84, RZ, R84 ;  /* 0x00000054ff54723e */ /* 0x000fc400000000ff */
[----:B------:R-:W-:Y:S02]  /*9a00*/  F2FP.F16.F32.PACK_AB R85, RZ, R85 ;  /* 0x00000055ff55723e */ /* 0x000fe400000000ff */
[----:B------:R0:W-:Y:S01]  /*9a10*/  @P3 STG.E.U16 desc[UR36][R6.64+0x32], R39 ;  /* 0x0000322706003986 */ /* 0x0001e2000c101524 */
[C---:B------:R-:W-:Y:S02]  /*9a20*/  ISETP.GT.AND P3, PT, R0.reuse, 0x21, P2 ;  /* 0x000000210000780c */ /* 0x040fe40001764270 */
[----:B------:R-:W-:Y:S01]  /*9a30*/  F2FP.F16.F32.PACK_AB R86, RZ, R86 ;  /* 0x00000056ff56723e */ /* 0x000fe200000000ff */
[----:B------:R-:W-:Y:S01]  /*9a40*/  @P4 STG.E.U16 desc[UR36][R4.64+0x40], R40 ;  /* 0x0000402804004986 */ /* 0x000fe2000c101524 */
[C---:B------:R-:W-:Y:S02]  /*9a50*/  ISETP.GT.AND P4, PT, R0.reuse, 0x28, P1 ;  /* 0x000000280000780c */ /* 0x040fe40000f84270 */
[----:B------:R-:W-:Y:S01]  /*9a60*/  F2FP.F16.F32.PACK_AB R87, RZ, R87 ;  /* 0x00000057ff57723e */ /* 0x000fe200000000ff */
[----:B------:R-:W-:Y:S01]  /*9a70*/  @P5 STG.E.U16 desc[UR36][R4.64+0x42], R41 ;  /* 0x0000422904005986 */ /* 0x000fe2000c101524 */
[----:B------:R-:W-:Y:S01]  /*9a80*/  ISETP.GT.AND P5, PT, R0, 0x29, P1 ;  /* 0x000000290000780c */ /* 0x000fe20000fa4270 */
[----:B0-----:R-:W-:Y:S01]  /*9a90*/  @P0 IMAD.MOV.U32 R6, RZ, RZ, R12 ;  /* 0x000000ffff060224 */ /* 0x001fe200078e000c */
[----:B------:R-:W-:-:S05]  /*9aa0*/  @P0 MOV R7, R13 ;  /* 0x0000000d00070202 */ /* 0x000fca0000000f00 */
[----:B------:R0:W-:Y:S01]  /*9ab0*/  @P0 STG.E.U16 desc[UR36][R6.64+0x40], R42 ;  /* 0x0000402a06000986 */ /* 0x0001e2000c101524 */
[----:B------:R-:W-:Y:S01]  /*9ac0*/  ISETP.GT.AND P0, PT, R0, 0x28, P2 ;  /* 0x000000280000780c */ /* 0x000fe20001704270 */
[----:B0-----:R-:W-:Y:S02]  /*9ad0*/  @P3 IMAD.MOV.U32 R6, RZ, RZ, R12 ;  /* 0x000000ffff063224 */ /* 0x001fe400078e000c */
[----:B------:R-:W-:-:S05]  /*9ae0*/  @P3 IMAD.MOV.U32 R7, RZ, RZ, R13 ;  /* 0x000000ffff073224 */ /* 0x000fca00078e000d */
[----:B------:R0:W-:Y:S01]  /*9af0*/  @P3 STG.E.U16 desc[UR36][R6.64+0x42], R43 ;  /* 0x0000422b06003986 */ /* 0x0001e2000c101524 */
[----:B------:R-:W-:-:S03]  /*9b00*/  ISETP.GT.AND P3, PT, R0, 0x29, P2 ;  /* 0x000000290000780c */ /* 0x000fc60001764270 */
[----:B------:R-:W-:Y:S01]  /*9b10*/  @P4 STG.E.U16 desc[UR36][R4.64+0x50], R44 ;  /* 0x0000502c04004986 */ /* 0x000fe2000c101524 */
[----:B------:R-:W-:-:S03]  /*9b20*/  ISETP.GT.AND P4, PT, R0, 0x30, P1 ;  /* 0x000000300000780c */ /* 0x000fc60000f84270 */
[----:B------:R-:W-:Y:S01]  /*9b30*/  @P5 STG.E.U16 desc[UR36][R4.64+0x52], R45 ;  /* 0x0000522d04005986 */ /* 0x000fe2000c101524 */
[----:B------:R-:W-:Y:S01]  /*9b40*/  ISETP.GT.AND P5, PT, R0, 0x31, P1 ;  /* 0x000000310000780c */ /* 0x000fe20000fa4270 */
[----:B0-----:R-:W-:Y:S02]  /*9b50*/  @P0 IMAD.MOV.U32 R6, RZ, RZ, R12 ;  /* 0x000000ffff060224 */ /* 0x001fe400078e000c */
[----:B------:R-:W-:-:S05]  /*9b60*/  @P0 IMAD.MOV.U32 R7, RZ, RZ, R13 ;  /* 0x000000ffff070224 */ /* 0x000fca00078e000d */
        /* <DEDUP_REMOVED lines=101> */
[C---:B------:R-:W-:Y:S02]  /*a1c0*/  ISETP.GT.AND P3, PT, R0.reuse, 0x78, P1 ;  /* 0x000000780000780c */ /* 0x040fe40000f64270 */
[C---:B------:R-:W-:Y:S01]  /*a1d0*/  ISETP.GT.AND P1, PT, R0.reuse, 0x79, P1 ;  /* 0x000000790000780c */ /* 0x040fe20000f24270 */
[----:B------:R-:W-:Y:S01]  /*a1e0*/  @P4 STG.E.U16 desc[UR36][R4.64+0xe0], R80 ;  /* 0x0000e05004004986 */ /* 0x000fe2000c101524 */
[----:B------:R-:W-:-:S03]  /*a1f0*/  ISETP.GT.AND P4, PT, R0, 0x71, P2 ;  /* 0x000000710000780c */ /* 0x000fc60001784270 */
[----:B------:R-:W-:Y:S01]  /*a200*/  @P5 STG.E.U16 desc[UR36][R4.64+0xe2], R81 ;  /* 0x0000e25104005986 */ /* 0x000fe2000c101524 */
[C---:B------:R-:W-:Y:S02]  /*a210*/  ISETP.GT.AND P5, PT, R0.reuse, 0x78, P2 ;  /* 0x000000780000780c */ /* 0x040fe400017a4270 */
[----:B------:R-:W-:Y:S01]  /*a220*/  ISETP.GT.AND P2, PT, R0, 0x79, P2 ;  /* 0x000000790000780c */ /* 0x000fe20001744270 */
[----:B0-----:R-:W-:Y:S01]  /*a230*/  @P0 IMAD.MOV.U32 R6, RZ, RZ, R12 ;  /* 0x000000ffff060224 */ /* 0x001fe200078e000c */
[----:B------:R-:W-:-:S05]  /*a240*/  @P0 MOV R7, R13 ;  /* 0x0000000d00070202 */ /* 0x000fca0000000f00 */
[----:B------:R0:W-:Y:S02]  /*a250*/  @P0 STG.E.U16 desc[UR36][R6.64+0xe0], R82 ;  /* 0x0000e05206000986 */ /* 0x0001e4000c101524 */
[----:B0-----:R-:W-:Y:S02]  /*a260*/  @P4 IMAD.MOV.U32 R6, RZ, RZ, R12 ;  /* 0x000000ffff064224 */ /* 0x001fe400078e000c */
[----:B------:R-:W-:-:S05]  /*a270*/  @P4 IMAD.MOV.U32 R7, RZ, RZ, R13 ;  /* 0x000000ffff074224 */ /* 0x000fca00078e000d */
[----:B------:R-:W-:Y:S04]  /*a280*/  @P4 STG.E.U16 desc[UR36][R6.64+0xe2], R83 ;  /* 0x0000e25306004986 */ /* 0x000fe8000c101524 */
[----:B------:R-:W-:Y:S04]  /*a290*/  @P3 STG.E.U16 desc[UR36][R4.64+0xf0], R84 ;  /* 0x0000f05404003986 */ /* 0x000fe8000c101524 */
[----:B------:R0:W-:Y:S02]  /*a2a0*/  @P1 STG.E.U16 desc[UR36][R4.64+0xf2], R85 ;  /* 0x0000f25504001986 */ /* 0x0001e4000c101524 */
[----:B0-----:R-:W-:-:S02]  /*a2b0*/  @P5 IMAD.MOV.U32 R4, RZ, RZ, R12 ;  /* 0x000000ffff045224 */ /* 0x001fc400078e000c */
[----:B------:R-:W-:-:S05]  /*a2c0*/  @P5 IMAD.MOV.U32 R5, RZ, RZ, R13 ;  /* 0x000000ffff055224 */ /* 0x000fca00078e000d */
[----:B------:R0:W-:Y:S04]  /*a2d0*/  @P5 STG.E.U16 desc[UR36][R4.64+0xf0], R86 ;  /* 0x0000f05604005986 */ /* 0x0001e8000c101524 */
[----:B------:R0:W-:Y:S02]  /*a2e0*/  @P2 STG.E.U16 desc[UR36][R12.64+0xf2], R87 ;  /* 0x0000f2570c002986 */ /* 0x0001e4000c101524 */
.L_x_281:
[----:B------:R-:W-:Y:S05]  /*a2f0*/  BSYNC B0 ;  /* 0x0000000000007941 */ /* 0x000fea0003800000 */
.L_x_29:
[----:B------:R-:W-:Y:S01]  /*a300*/  ULDC UR4, c[0x0][0xc] ;  /* 0x0000030000047ab9 */ /* 0x000fe20000000800 */
[----:B------:R-:W-:Y:S01]  /*a310*/  ULDC UR5, c[0x0][0x10] ;  /* 0x0000040000057ab9 */ /* 0x000fe20000000800 */
[----:B0-----:R-:W0:Y:S01]  /*a320*/  LDC R3, c[0x0][0x14] ;  /* 0x00000500ff037b82 */ /* 0x001e220000000800 */
[----:B------:R-:W-:Y:S01]  /*a330*/  UIMAD.WIDE.U32 UR4, UR4, UR5, URZ ;  /* 0x00000005040472a5 */ /* 0x000fe2000f8e003f */
[----:B------:R-:W-:Y:S01]  /*a340*/  PRMT R0, RZ, 0x7610, R0 ;  /* 0x00007610ff007816 */ /* 0x000fe20000000000 */
[----:B------:R-:W-:Y:S02]  /*a350*/  IMAD.MOV.U32 R153, RZ, RZ, -0x1 ;  /* 0xffffffffff997424 */ /* 0x000fe400078e00ff */
[----:B------:R-:W-:Y:S02]  /*a360*/  IMAD.MOV.U32 R23, RZ, RZ, -0x1 ;  /* 0xffffffffff177424 */ /* 0x000fe400078e00ff */
[----:B0-----:R-:W-:-:S04]  /*a370*/  IMAD.WIDE.U32 R16, R3, UR4, R16 ;  /* 0x0000000403107c25 */ /* 0x001fc8000f8e0010 */
[----:B------:R-:W-:Y:S01]  /*a380*/  IMAD R3, R3, UR5, RZ ;  /* 0x0000000503037c24 */ /* 0x000fe2000f8e02ff */
[----:B------:R-:W-:Y:S02]  /*a390*/  ULDC.64 UR4, c[0x0][0x650] ;  /* 0x0001940000047ab9 */ /* 0x000fe40000000a00 */
[----:B------:R-:W-:Y:S01]  /*a3a0*/  ISETP.GE.U32.AND P0, PT, R16, UR4, PT ;  /* 0x0000000410007c0c */ /* 0x000fe2000bf06070 */
[----:B------:R-:W-:-:S05]  /*a3b0*/  IMAD.IADD R17, R17, 0x1, R3 ;  /* 0x0000000111117824 */ /* 0x000fca00078e0203 */
[----:B------:R-:W-:-:S13]  /*a3c0*/  ISETP.GE.U32.AND.EX P0, PT, R17, UR5, PT, P0 ;  /* 0x0000000511007c0c */ /* 0x000fda000bf06100 */
[----:B------:R-:W-:Y:S05]  /*a3d0*/  @P0 BRA `(.L_x_282) ;  /* 0x0000000400640947 */ /* 0x000fea0003800000 */
[----:B------:R-:W0:Y:S01]  /*a3e0*/  S2R R12, SR_CTAID.X ;  /* 0x00000000000c7919 */ /* 0x000e220000002500 */
[----:B-12---:R-:W1:Y:S01]  /*a3f0*/  LDC.64 R10, c[0x0][0x628] ;  /* 0x00018a00ff0a7b82 */ /* 0x006e620000000a00 */
[----:B------:R-:W-:Y:S01]  /*a400*/  ULDC UR4, c[0x0][0x150] ;  /* 0x0000540000047ab9 */ /* 0x000fe20000000800 */
[----:B------:R-:W-:Y:S01]  /*a410*/  MOV R8, R16 ;  /* 0x0000001000087202 */ /* 0x000fe20000000f00 */
[----:B------:R-:W2:Y:S01]  /*a420*/  S2R R24, SR_CTAID.Y ;  /* 0x0000000000187919 */ /* 0x000ea20000002600 */
[----:B------:R-:W-:-:S04]  /*a430*/  IMAD.MOV.U32 R9, RZ, RZ, R17 ;  /* 0x000000ffff097224 */ /* 0x000fc800078e0011 */
[----:B------:R-:W2:Y:S08]  /*a440*/  LDC R21, c[0x0][0x144] ;  /* 0x00005100ff157b82 */ /* 0x000eb00000000800 */
[----:B------:R-:W2:Y:S08]  /*a450*/  LDC R0, c[0x0][0x630] ;  /* 0x00018c00ff007b82 */ /* 0x000eb00000000800 */
[----:B------:R-:W2:Y:S01]  /*a460*/  LDC.64 R14, c[0x0][0x620] ;  /* 0x00018800ff0e7b82 */ /* 0x000ea20000000a00 */
[----:B-1----:R-:W-:-:S04]  /*a470*/  ISETP.NE.U32.AND P0, PT, R10, RZ, PT ;  /* 0x000000ff0a00720c */ /* 0x002fc80003f05070 */
[----:B------:R-:W-:Y:S02]  /*a480*/  ISETP.NE.AND.EX P0, PT, R11, RZ, PT, P0 ;  /* 0x000000ff0b00720c */ /* 0x000fe40003f05300 */
[----:B0-----:R-:W-:-:S05]  /*a490*/  I2FP.F32.U32 R3, R12 ;  /* 0x0000000c00037245 */ /* 0x001fca0000201000 */
[----:B------:R-:W-:-:S04]  /*a4a0*/  FMUL R3, R3, UR4 ;  /* 0x0000000403037c20 */ /* 0x000fc80008400000 */
[----:B------:R0:W1:Y:S02]  /*a4b0*/  F2I.U32.TRUNC.NTZ R20, R3 ;  /* 0x0000000300147305 */ /* 0x000064000020f000 */
[----:B------:R-:W-:Y:S05]  /*a4c0*/  @!P0 BRA `(.L_x_283) ;  /* 0x0000000000288947 */ /* 0x000fea0003800000 */
[----:B0-----:R-:W0:Y:S02]  /*a4d0*/  LDC R3, c[0x0][0x634] ;  /* 0x00018d00ff037b82 */ /* 0x001e240000000800 */
        /* <DEDUP_REMOVED lines=9> */
.L_x_283:
[----:B------:R-:W3:Y:S01]  /*a570*/  LDC.64 R28, c[0x0][0x640] ;  /* 0x00019000ff1c7b82 */ /* 0x000ee20000000a00 */
[-CC-:B--2---:R-:W-:Y:S01]  /*a580*/  SHF.R.U64 R23, R8, R0.reuse, R9.reuse ;  /* 0x0000000008177219 */ /* 0x184fe20000001209 */
[----:B-1----:R-:W-:Y:S01]  /*a590*/  IMAD.MOV R20, RZ, RZ, -R20 ;  /* 0x000000ffff147224 */ /* 0x002fe200078e0a14 */
[----:B------:R-:W-:Y:S01]  /*a5a0*/  SHF.R.U32.HI R0, RZ, R0, R9 ;  /* 0x00000000ff007219 */ /* 0x000fe20000011609 */
[----:B------:R-:W-:Y:S01]  /*a5b0*/  ULDC UR4, c[0x0][0x154] ;  /* 0x0000550000047ab9 */ /* 0x000fe20000000800 */
[----:B0-----:R-:W-:Y:S01]  /*a5c0*/  IADD3 R3, P0, RZ, -R23, RZ ;  /* 0x80000017ff037210 */ /* 0x001fe20007f1e0ff */
[----:B------:R-:W-:Y:S02]  /*a5d0*/  IMAD R21, R21, R20, R12 ;  /* 0x0000001415157224 */ /* 0x000fe400078e020c */
[----:B------:R-:W0:Y:S01]  /*a5e0*/  LDC R6, c[0x0][0x618] ;  /* 0x00018600ff067b82 */ /* 0x000e220000000800 */
[----:B------:R-:W-:Y:S02]  /*a5f0*/  IMAD.MOV.U32 R7, RZ, RZ, 0x1 ;  /* 0x00000001ff077424 */ /* 0x000fe400078e00ff */
[----:B------:R-:W-:-:S04]  /*a600*/  IMAD.X R5, RZ, RZ, ~R0, P0 ;  /* 0x000000ffff057224 */ /* 0x000fc800000e0e00 */
[-C--:B------:R-:W-:Y:S01]  /*a610*/  IMAD R0, R5, R14.reuse, RZ ;  /* 0x0000000e05007224 */ /* 0x080fe200078e02ff */
[----:B------:R-:W1:Y:S01]  /*a620*/  LDC R8, c[0x0][0x608] ;  /* 0x00018200ff087b82 */ /* 0x000e620000000800 */
[----:B------:R-:W-:-:S04]  /*a630*/  IMAD.WIDE.U32 R4, R3, R14, R16 ;  /* 0x0000000e03047225 */ /* 0x000fc800078e0010 */
[----:B------:R-:W-:Y:S01]  /*a640*/  IMAD R3, R3, R15, R0 ;  /* 0x0000000f03037224 */ /* 0x000fe200078e0200 */
[----:B------:R-:W-:Y:S02]  /*a650*/  I2FP.F32.U32 R0, R24 ;  /* 0x0000001800007245 */ /* 0x000fe40000201000 */
[----:B------:R-:W2:Y:S01]  /*a660*/  LDC R26, c[0x0][0x658] ;  /* 0x00019600ff1a7b82 */ /* 0x000ea20000000800 */
[----:B------:R-:W-:Y:S01]  /*a670*/  IMAD.IADD R3, R5, 0x1, R3 ;  /* 0x0000000105037824 */ /* 0x000fe200078e0203 */
[----:B---3--:R-:W-:Y:S01]  /*a680*/  ISETP.NE.U32.AND P0, PT, R28, RZ, PT ;  /* 0x000000ff1c00720c */ /* 0x008fe20003f05070 */
[----:B------:R-:W-:Y:S01]  /*a690*/  FMUL R0, R0, UR4 ;  /* 0x0000000400007c20 */ /* 0x000fe20008400000 */
[----:B------:R-:W-:Y:S02]  /*a6a0*/  MOV R5, 0xffffffff ;  /* 0xffffffff00057802 */ /* 0x000fe40000000f00 */
[----:B------:R-:W-:Y:S01]  /*a6b0*/  ISETP.NE.AND.EX P0, PT, R29, RZ, PT, P0 ;  /* 0x000000ff1d00720c */ /* 0x000fe20003f05300 */
[----:B------:R3:W2:Y:S01]  /*a6c0*/  F2I.U32.TRUNC.NTZ R13, R0 ;  /* 0x00000000000d7305 */ /* 0x0006a2000020f000 */
[----:B------:R-:W3:Y:S01]  /*a6d0*/  LDC R15, c[0x0][0x148] ;  /* 0x00005200ff0f7b82 */ /* 0x000ee20000000800 */
[----:B0-----:R-:W-:-:S02]  /*a6e0*/  SHF.R.U64 R12, R4, R6, R3 ;  /* 0x00000006040c7219 */ /* 0x001fc40000001203 */
[----:B------:R-:W-:-:S05]  /*a6f0*/  SHF.R.U32.HI R3, RZ, R6, R3 ;  /* 0x00000006ff037219 */ /* 0x000fca0000011603 */
[----:B------:R-:W0:Y:S01]  /*a700*/  LDC R20, c[0x0][0x600] ;  /* 0x00018000ff147b82 */ /* 0x000e220000000800 */
[-CC-:B-1----:R-:W-:Y:S02]  /*a710*/  SHF.R.U64 R10, R12, R8.reuse, R3.reuse ;  /* 0x000000080c0a7219 */ /* 0x182fe40000001203 */
[----:B------:R-:W-:-:S05]  /*a720*/  SHF.R.U32.HI R3, RZ, R8, R3 ;  /* 0x00000008ff037219 */ /* 0x000fca0000011603 */
[----:B------:R-:W1:Y:S01]  /*a730*/  LDC R27, c[0x0][0x648] ;  /* 0x00019200ff1b7b82 */ /* 0x000e620000000800 */
[-C--:B--2---:R-:W-:Y:S02]  /*a740*/  SHF.L.U32 R4, R5, R26.reuse, RZ ;  /* 0x0000001a05047219 */ /* 0x084fe400000006ff */
[--C-:B------:R-:W-:Y:S02]  /*a750*/  SHF.R.U64 R14, R10, R26, R3.reuse ;  /* 0x0000001a0a0e7219 */ /* 0x100fe40000001203 */
[----:B------:R-:W-:Y:S02]  /*a760*/  LOP3.LUT R25, RZ, R4, RZ, 0x33, !PT ;  /* 0x00000004ff197212 */ /* 0x000fe400078e33ff */
[-C--:B------:R-:W-:Y:S01]  /*a770*/  SHF.R.U32.HI R5, RZ, R26.reuse, R3 ;  /* 0x0000001aff057219 */ /* 0x080fe20000011603 */
[----:B------:R-:W2:Y:S01]  /*a780*/  LDC R30, c[0x0][0x638] ;  /* 0x00018e00ff1e7b82 */ /* 0x000ea20000000800 */
[----:B------:R-:W-:Y:S01]  /*a790*/  SHF.L.U32 R152, R7, R26, RZ ;  /* 0x0000001a07987219 */ /* 0x000fe200000006ff */
[----:B------:R-:W-:-:S06]  /*a7a0*/  IMAD.MOV.U32 R4, RZ, RZ, R14 ;  /* 0x000000ffff047224 */ /* 0x000fcc00078e000e */
[----:B------:R-:W0:Y:S01]  /*a7b0*/  LDC R31, c[0x0][0x610] ;  /* 0x00018400ff1f7b82 */ /* 0x000e220000000800 */
[----:B------:R-:W-:Y:S05]  /*a7c0*/  @!P0 BRA `(.L_x_284) ;  /* 0x0000000000288947 */ /* 0x000fea0003800000 */
[----:B------:R-:W4:Y:S02]  /*a7d0*/  LDC R3, c[0x0][0x64c] ;  /* 0x00019300ff037b82 */ /* 0x000f240000000800 */
[----:B----4-:R-:W-:-:S05]  /*a7e0*/  IADD3 R3, P0, R14, R3, RZ ;  /* 0x000000030e037210 */ /* 0x010fca0007f1e0ff */
        /* <DEDUP_REMOVED lines=8> */
.L_x_284:
[----:B------:R-:W-:Y:S01]  /*a870*/  ISETP.NE.AND P0, PT, R2, 0x1, PT ;  /* 0x000000010200780c */ /* 0x000fe20003f05270 */
[----:B0-----:R-:W-:Y:S01]  /*a880*/  VIADD R7, R20, 0xffffffff ;  /* 0xffffffff14077836 */ /* 0x001fe20000000000 */
[----:B-1-3--:R-:W-:Y:S01]  /*a890*/  SHF.R.U64 R0, R4, R27, R5 ;  /* 0x0000001b04007219 */ /* 0x00afe20000001205 */
[----:B------:R-:W-:Y:S01]  /*a8a0*/  IMAD.MOV R13, RZ, RZ, -R13 ;  /* 0x000000ffff0d7224 */ /* 0x000fe200078e0a0d */
[----:B------:R-:W-:Y:S01]  /*a8b0*/  LOP3.LUT R5, R10, R25, RZ, 0xc0, !PT ;  /* 0x000000190a057212 */ /* 0x000fe200078ec0ff */
[----:B------:R-:W-:Y:S01]  /*a8c0*/  IMAD.MOV.U32 R4, RZ, RZ, 0x1 ;  /* 0x00000001ff047424 */ /* 0x000fe200078e00ff */
[----:B------:R-:W-:-:S03]  /*a8d0*/  IADD3 R3, -R0, RZ, RZ ;  /* 0x000000ff00037210 */ /* 0x000fc60007ffe1ff */
[----:B------:R-:W-:Y:S01]  /*a8e0*/  IMAD R152, R152, R0, R5 ;  /* 0x0000000098987224 */ /* 0x000fe200078e0205 */
[----:B------:R-:W-:Y:S01]  /*a8f0*/  LOP3.LUT R5, R12, R7, RZ, 0xc0, !PT ;  /* 0x000000070c057212 */ /* 0x000fe200078ec0ff */
[----:B--2---:R-:W-:Y:S02]  /*a900*/  IMAD R0, R3, R30, R14 ;  /* 0x0000001e03007224 */ /* 0x004fe400078e020e */
[----:B------:R-:W-:Y:S02]  /*a910*/  @P0 IMAD R21, R15, R13, R24 ;  /* 0x0000000d0f150224 */ /* 0x000fe400078e0218 */
[----:B------:R-:W-:Y:S01]  /*a920*/  IMAD R3, R0, R20, R5 ;  /* 0x0000001400037224 */ /* 0x000fe200078e0205 */
[----:B------:R-:W-:Y:S01]  /*a930*/  PRMT R0, R4, 0x7610, R0 ;  /* 0x0000761004007816 */ /* 0x000fe20000000000 */
[----:B------:R-:W-:-:S05]  /*a940*/  IMAD R152, R152, R31, R21 ;  /* 0x0000001f98987224 */ /* 0x000fca00078e0215 */
[----:B------:R-:W-:Y:S02]  /*a950*/  SEL R153, R3, R152, !P0 ;  /* 0x0000009803997207 */ /* 0x000fe40004000000 */
[----:B------:R-:W-:-:S07]  /*a960*/  SEL R152, R152, R3, !P0 ;  /* 0x0000000398987207 */ /* 0x000fce0004000000 */
.L_x_282:
[----:B------:R-:W-:-:S13]  /*a970*/  LOP3.LUT P0, RZ, R0, 0xff, RZ, 0xc0, !PT ;  /* 0x000000ff00ff7812 */ /* 0x000fda000780c0ff */
[----:B------:R-:W-:Y:S05]  /*a980*/  @P0 BRA `(.L_x_285) ;  /* 0xffffff64009c0947 */ /* 0x000fea000383ffff */
[----:B------:R-:W-:Y:S05]  /*a990*/  EXIT ;  /* 0x000000000000794d */ /* 0x000fea0003800000 */
.L_x_4:
[----:B0-----:R-:W-:Y:S01]  /*a9a0*/  ULDC.64 UR4, c[0x0][0x650] ;  /* 0x0001940000047ab9 */ /* 0x001fe20000000a00 */
        /* <DEDUP_REMOVED lines=20> */
[----:B------:R-:W-:Y:S01]  /*aaf0*/  IMAD.WIDE.U32 R6, R11, R12, RZ ;  /* 0x0000000c0b067225 */ /* 0x000fe200078e00ff */
[----:B------:R-:W-:-:S03]  /*ab00*/  IADD3.X R11, RZ, RZ, RZ, P0, !PT ;  /* 0x000000ffff0b7210 */ /* 0x000fc600007fe4ff */
[----:B------:R-:W-:Y:S01]  /*ab10*/  IMAD.MOV.U32 R10, RZ, RZ, R9 ;  /* 0x000000ffff0a7224 */ /* 0x000fe200078e0009 */
[----:B------:R-:W-:-:S05]  /*ab20*/  IADD3 RZ, P0, R7, R8, RZ ;  /* 0x0000000807ff7210 */ /* 0x000fca0007f1e0ff */
[----:B------:R-:W-:-:S08]  /*ab30*/  IMAD.WIDE.U32.X R10, R15, R13, R10, P0 ;  /* 0x0000000d0f0a7225 */ /* 0x000fd000000e040a */
.L_x_287:
[--C-:B------:R-:W-:Y:S01]  /*ab40*/  SHF.R.U64 R12, R10, R14, R11.reuse ;  /* 0x0000000e0a0c7219 */ /* 0x100fe2000000120b */
[----:B------:R-:W0:Y:S01]  /*ab50*/  LDC R22, c[0x0][0x618] ;  /* 0x00018600ff167b82 */ /* 0x000e220000000800 */
[----:B------:R-:W-:Y:S01]  /*ab60*/  I2FP.F32.U32 R6, R4 ;  /* 0x0000000400067245 */ /* 0x000fe20000201000 */
[----:B------:R-:W-:Y:S01]  /*ab70*/  ULDC UR4, c[0x0][0x150] ;  /* 0x0000540000047ab9 */ /* 0x000fe20000000800 */
[----:B------:R-:W-:Y:S02]  /*ab80*/  SHF.R.U32.HI R5, RZ, R14, R11 ;  /* 0x0000000eff057219 */ /* 0x000fe4000001160b */
[----:B------:R-:W-:Y:S01]  /*ab90*/  IADD3 R9, P0, RZ, -R12, RZ ;  /* 0x8000000cff097210 */ /* 0x000fe20007f1e0ff */
[----:B------:R-:W-:Y:S01]  /*aba0*/  FMUL R11, R6, UR4 ;  /* 0x00000004060b7c20 */ /* 0x000fe20008400000 */
[----:B------:R-:W-:Y:S01]  /*abb0*/  ULDC UR4, c[0x0][0x154] ;  /* 0x0000550000047ab9 */ /* 0x000fe20000000800 */
[----:B------:R-:W1:Y:S02]  /*abc0*/  LDC.64 R24, c[0x0][0x640] ;  /* 0x00019000ff187b82 */ /* 0x000e640000000a00 */
[----:B------:R-:W-:-:S02]  /*abd0*/  IMAD.X R5, RZ, RZ, ~R5, P0 ;  /* 0x000000ffff057224 */ /* 0x000fc400000e0e05 */
[----:B------:R-:W2:Y:S01]  /*abe0*/  F2I.U32.TRUNC.NTZ R11, R11 ;  /* 0x0000000b000b7305 */ /* 0x000ea2000020f000 */
[----:B------:R-:W-:-:S03]  /*abf0*/  IMAD.WIDE.U32 R6, R9, R20, R16 ;  /* 0x0000001409067225 */ /* 0x000fc600078e0010 */
[----:B------:R-:W3:Y:S01]  /*ac00*/  LDC R13, c[0x0][0x144] ;  /* 0x00005100ff0d7b82 */ /* 0x000ee20000000800 */
[----:B------:R-:W-:-:S04]  /*ac10*/  IMAD R8, R5, R20, RZ ;  /* 0x0000001405087224 */ /* 0x000fc800078e02ff */
[----:B------:R-:W-:Y:S02]  /*ac20*/  IMAD R5, R9, R21, R8 ;  /* 0x0000001509057224 */ /* 0x000fe400078e0208 */
[----:B------:R-:W-:Y:S01]  /*ac30*/  IMAD.MOV.U32 R8, RZ, RZ, -0x1 ;  /* 0xffffffffff087424 */ /* 0x000fe200078e00ff */
[----:B------:R-:W4:Y:S01]  /*ac40*/  LDC R14, c[0x0][0x608] ;  /* 0x00018200ff0e7b82 */ /* 0x000f220000000800 */
[----:B------:R-:W-:Y:S01]  /*ac50*/  IMAD.IADD R5, R7, 0x1, R5 ;  /* 0x0000000107057824 */ /* 0x000fe200078e0205 */
[----:B------:R-:W-:-:S04]  /*ac60*/  I2FP.F32.U32 R7, R3 ;  /* 0x0000000300077245 */ /* 0x000fc80000201000 */
[-C--:B0-----:R-:W-:Y:S01]  /*ac70*/  SHF.R.U64 R10, R6, R22.reuse, R5 ;  /* 0x00000016060a7219 */ /* 0x081fe20000001205 */
[----:B--2---:R-:W-:Y:S01]  /*ac80*/  IMAD.MOV R6, RZ, RZ, -R11 ;  /* 0x000000ffff067224 */ /* 0x004fe200078e0a0b */
[----:B------:R-:W0:Y:S01]  /*ac90*/  LDC R9, c[0x0][0x658] ;  /* 0x00019600ff097b82 */ /* 0x000e220000000800 */
[----:B-1----:R-:W-:Y:S01]  /*aca0*/  ISETP.NE.U32.AND P0, PT, R24, RZ, PT ;  /* 0x000000ff1800720c */ /* 0x002fe20003f05070 */
[----:B------:R-:W-:Y:S01]  /*acb0*/  FMUL R7, R7, UR4 ;  /* 0x0000000407077c20 */ /* 0x000fe20008400000 */
[----:B------:R-:W-:Y:S02]  /*acc0*/  SHF.R.U32.HI R5, RZ, R22, R5 ;  /* 0x00000016ff057219 */ /* 0x000fe40000011605 */
[----:B------:R-:W-:-:S03]  /*acd0*/  ISETP.NE.AND.EX P0, PT, R25, RZ, PT, P0 ;  /* 0x000000ff1900720c */ /* 0x000fc60003f05300 */
[----:B------:R-:W1:Y:S01]  /*ace0*/  LDC R20, c[0x0][0x148] ;  /* 0x00005200ff147b82 */ /* 0x000e620000000800 */
[----:B---3--:R-:W-:Y:S02]  /*acf0*/  IMAD R23, R13, R6, R4 ;  /* 0x000000060d177224 */ /* 0x008fe400078e0204 */
[----:B------:R-:W-:-:S05]  /*ad00*/  IMAD.MOV.U32 R6, RZ, RZ, 0x1 ;  /* 0x00000001ff067424 */ /* 0x000fca00078e00ff */
[----:B------:R-:W2:Y:S01]  /*ad10*/  LDC R21, c[0x0][0x600] ;  /* 0x00018000ff157b82 */ /* 0x000ea20000000800 */
[-CC-:B----4-:R-:W-:Y:S02]  /*ad20*/  SHF.R.U64 R13, R10, R14.reuse, R5.reuse ;  /* 0x0000000e0a0d7219 */ /* 0x190fe40000001205 */
[----:B------:R-:W-:Y:S02]  /*ad30*/  SHF.R.U32.HI R4, RZ, R14, R5 ;  /* 0x0000000eff047219 */ /* 0x000fe40000011605 */
[----:B------:R3:W4:Y:S03]  /*ad40*/  F2I.U32.TRUNC.NTZ R14, R7 ;  /* 0x00000007000e7305 */ /* 0x000726000020f000 */
[----:B------:R-:W1:Y:S01]  /*ad50*/  LDC R26, c[0x0][0x648] ;  /* 0x00019200ff1a7b82 */ /* 0x000e620000000800 */
[-C--:B0-----:R-:W-:Y:S02]  /*ad60*/  SHF.R.U64 R15, R13, R9.reuse, R4 ;  /* 0x000000090d0f7219 */ /* 0x081fe40000001204 */
[----:B------:R-:W-:-:S02]  /*ad70*/  SHF.L.U32 R8, R8, R9, RZ ;  /* 0x0000000908087219 */ /* 0x000fc400000006ff */
[-C--:B------:R-:W-:Y:S01]  /*ad80*/  SHF.R.U32.HI R5, RZ, R9.reuse, R4 ;  /* 0x00000009ff057219 */ /* 0x080fe20000011604 */
[----:B------:R-:W-:Y:S01]  /*ad90*/  IMAD.MOV.U32 R4, RZ, RZ, R15 ;  /* 0x000000ffff047224 */ /* 0x000fe200078e000f */
[----:B------:R-:W-:Y:S01]  /*ada0*/  SHF.L.U32 R22, R6, R9, RZ ;  /* 0x0000000906167219 */ /* 0x000fe200000006ff */
[----:B------:R-:W0:Y:S01]  /*adb0*/  LDC R27, c[0x0][0x638] ;  /* 0x00018e00ff1b7b82 */ /* 0x000e220000000800 */
[----:B------:R-:W-:-:S07]  /*adc0*/  LOP3.LUT R28, RZ, R8, RZ, 0x33, !PT ;  /* 0x00000008ff1c7212 */ /* 0x000fce00078e33ff */
[----:B------:R-:W0:Y:S01]  /*add0*/  LDC R29, c[0x0][0x610] ;  /* 0x00018400ff1d7b82 */ /* 0x000e220000000800 */
[----:B---34-:R-:W-:Y:S05]  /*ade0*/  @!P0 BRA `(.L_x_288) ;  /* 0x0000000000288947 */ /* 0x018fea0003800000 */
[----:B------:R-:W3:Y:S02]  /*adf0*/  LDC R4, c[0x0][0x64c] ;  /* 0x00019300ff047b82 */ /* 0x000ee40000000800 */
[----:B---3--:R-:W-:-:S04]  /*ae00*/  IADD3 R9, P0, R15, R4, RZ ;  /* 0x000000040f097210 */ /* 0x008fc80007f1e0ff */
[----:B------:R-:W-:-:S05]  /*ae10*/  IADD3.X R11, RZ, R5, RZ, P0, !PT ;  /* 0x00000005ff0b7210 */ /* 0x000fca00007fe4ff */
[----:B------:R-:W-:-:S04]  /*ae20*/  IMAD.WIDE.U32 R4, R11, R24, RZ ;  /* 0x000000180b047225 */ /* 0x000fc800078e00ff */
[----:B------:R-:W-:-:S04]  /*ae30*/  IMAD.WIDE.U32 R6, P0, R9, R25, R4 ;  /* 0x0000001909067225 */ /* 0x000fc80007800004 */
[----:B------:R-:W-:-:S04]  /*ae40*/  IMAD.WIDE.U32 R4, R9, R24, RZ ;  /* 0x0000001809047225 */ /* 0x000fc800078e00ff */
[----:B------:R-:W-:Y:S01]  /*ae50*/  IMAD.X R9, RZ, RZ, RZ, P0 ;  /* 0x000000ffff097224 */ /* 0x000fe200000e06ff */
[----:B------:R-:W-:Y:S01]  /*ae60*/  IADD3 RZ, P0, R5, R6, RZ ;  /* 0x0000000605ff7210 */ /* 0x000fe20007f1e0ff */
[----:B------:R-:W-:-:S04]  /*ae70*/  IMAD.MOV.U32 R8, RZ, RZ, R7 ;  /* 0x000000ffff087224 */ /* 0x000fc800078e0007 */
[----:B------:R-:W-:-:S08]  /*ae80*/  IMAD.WIDE.U32.X R4, R11, R25, R8, P0 ;  /* 0x000000190b047225 */ /* 0x000fd000000e0408 */
.L_x_288:
[----:B------:R-:W-:Y:S01]  /*ae90*/  ISETP.NE.AND P0, PT, R2, 0x1, PT ;  /* 0x000000010200780c */ /* 0x000fe20003f05270 */
[----:B--2---:R-:W-:Y:S01]  /*aea0*/  VIADD R7, R21, 0xffffffff ;  /* 0xffffffff15077836 */ /* 0x004fe20000000000 */
[----:B-1----:R-:W-:Y:S01]  /*aeb0*/  SHF.R.U64 R5, R4, R26, R5 ;  /* 0x0000001a04057219 */ /* 0x002fe20000001205 */
[----:B------:R-:W-:Y:S01]  /*aec0*/  IMAD.MOV R14, RZ, RZ, -R14 ;  /* 0x000000ffff0e7224 */ /* 0x000fe200078e0a0e */
[----:B------:R-:W-:Y:S01]  /*aed0*/  LOP3.LUT R4, R13, R28, RZ, 0xc0, !PT ;  /* 0x0000001c0d047212 */ /* 0x000fe200078ec0ff */
[----:B------:R-:W-:Y:S01]  /*aee0*/  IMAD.MOV.U32 R8, RZ, RZ, R12 ;  /* 0x000000ffff087224 */ /* 0x000fe200078e000c */
[----:B------:R-:W-:Y:S01]  /*aef0*/  LOP3.LUT R10, R10, R7, RZ, 0xc0, !PT ;  /* 0x000000070a0a7212 */ /* 0x000fe200078ec0ff */
[----:B------:R-:W-:Y:S02]  /*af00*/  IMAD.MOV R6, RZ, RZ, -R5 ;  /* 0x000000ffff067224 */ /* 0x000fe400078e0a05 */
[----:B------:R-:W-:-:S04]  /*af10*/  IMAD R4, R22, R5, R4 ;  /* 0x0000000516047224 */ /* 0x000fc800078e0204 */
[----:B------:R-:W-:Y:S02]  /*af20*/  @P0 IMAD R23, R20, R14, R3 ;  /* 0x0000000e14170224 */ /* 0x000fe400078e0203 */
[----:B0-----:R-:W-:Y:S02]  /*af30*/  IMAD R3, R6, R27, R15 ;  /* 0x0000001b06037224 */ /* 0x001fe400078e020f */
[----:B------:R-:W-:Y:S02]  /*af40*/  IMAD R7, R4, R29, R23 ;  /* 0x0000001d04077224 */ /* 0x000fe400078e0217 */
[----:B------:R-:W-:Y:S02]  /*af50*/  IMAD R4, R3, R21, R10 ;  /* 0x0000001503047224 */ /* 0x000fe400078e020a */
[----:B------:R-:W-:-:S03]  /*af60*/  IMAD.MOV.U32 R6, RZ, RZ, 0x1 ;  /* 0x00000001ff067424 */ /* 0x000fc600078e00ff */
[----:B------:R-:W-:Y:S02]  /*af70*/  SEL R9, R4, R7, !P0 ;  /* 0x0000000704097207 */ /* 0x000fe40004000000 */
[----:B------:R-:W-:-:S07]  /*af80*/  SEL R7, R7, R4, !P0 ;  /* 0x0000000407077207 */ /* 0x000fce0004000000 */
.L_x_286:
[----:B------:R-:W-:-:S08]  /*af90*/  NOP ;  /* 0x0000000000007918 */ /* 0x000fd00000000000 */
[----:B------:R-:W0:-:S00]  /*afa0*/  USETMAXREG.DEALLOC.CTAPOOL 0x28 ;  /* 0x00000028000079c8 */ /* 0x000e0000080e0500 */
[----:B0-----:R-:W-:-:S13]  /*afb0*/  ISETP.NE.AND P0, PT, R0, RZ, PT ;  /* 0x000000ff0000720c */ /* 0x001fda0003f05270 */
[----:B------:R-:W-:Y:S05]  /*afc0*/  @P0 EXIT ;  /* 0x000000000000094d */ /* 0x000fea0003800000 */
[----:B------:R-:W-:Y:S01]  /*afd0*/  LOP3.LUT P0, RZ, R6, 0xff, RZ, 0xc0, !PT ;  /* 0x000000ff06ff7812 */ /* 0x000fe2000780c0ff */
[----:B------:R-:W-:Y:S01]  /*afe0*/  IMAD.MOV.U32 R12, RZ, RZ, RZ ;  /* 0x000000ffff0c7224 */ /* 0x000fe200078e00ff */
[----:B------:R-:W-:-:S11]  /*aff0*/  MOV R0, 0x1 ;  /* 0x0000000100007802 */ /* 0x000fd60000000f00 */
[----:B------:R-:W-:Y:S05]  /*b000*/  @!P0 BRA `(.L_x_289) ;  /* 0x0000000c00888947 */ /* 0x000fea0003800000 */
[----:B------:R-:W0:Y:S01]  /*b010*/  LDC R0, c[0x0][0x28c] ;  /* 0x0000a300ff007b82 */ /* 0x000e220000000800 */
[----:B------:R-:W-:Y:S01]  /*b020*/  ULDC UR5, c[0x0][0x658] ;  /* 0x0001960000057ab9 */ /* 0x000fe20000000800 */
[----:B------:R-:W-:Y:S01]  /*b030*/  UMOV UR7, 0xffffffff ;  /* 0xffffffff00077882 */ /* 0x000fe20000000000 */
[----:B------:R-:W-:Y:S01]  /*b040*/  ULDC UR6, c[0x0][0xc] ;  /* 0x0000030000067ab9 */ /* 0x000fe20000000800 */
[----:B------:R-:W-:Y:S01]  /*b050*/  USHF.L.U32 UR9, UR7, UR5, URZ ;  /* 0x0000000507097299 */ /* 0x000fe2000800063f */
[C---:B------:R-:W-:Y:S01]  /*b060*/  LOP3.LUT P2, RZ, R18.reuse, 0x7f, RZ, 0xc0, !PT ;  /* 0x0000007f12ff7812 */ /* 0x040fe2000784c0ff */
[----:B------:R-:W-:Y:S01]  /*b070*/  UMOV UR8, 0x1 ;  /* 0x0000000100087882 */ /* 0x000fe20000000000 */
[----:B------:R-:W-:Y:S01]  /*b080*/  ULDC UR7, c[0x0][0x10] ;  /* 0x0000040000077ab9 */ /* 0x000fe20000000800 */
[----:B------:R-:W-:Y:S01]  /*b090*/  LOP3.LUT P0, RZ, R18, 0x1f, RZ, 0xc0, !PT ;  /* 0x0000001f12ff7812 */ /* 0x000fe2000780c0ff */
[----:B------:R-:W-:Y:S01]  /*b0a0*/  UIMAD.WIDE.U32 UR6, UR6, UR7, URZ ;  /* 0x00000007060672a5 */ /* 0x000fe2000f8e003f */
[----:B------:R-:W-:Y:S01]  /*b0b0*/  BSSY B0, `(.L_x_289) ;  /* 0x00000d7000007945 */ /* 0x000fe20003800000 */
[----:B------:R-:W-:Y:S01]  /*b0c0*/  USHF.L.U32 UR5, UR8, UR5, URZ ;  /* 0x0000000508057299 */ /* 0x000fe2000800063f */
[----:B------:R-:W-:Y:S01]  /*b0d0*/  IMAD.MOV.U32 R13, RZ, RZ, 0x1 ;  /* 0x00000001ff0d7424 */ /* 0x000fe200078e00ff */
[----:B------:R-:W-:Y:S01]  /*b0e0*/  LOP3.LUT R11, R19, 0x2, RZ, 0xfc, !PT ;  /* 0x00000002130b7812 */ /* 0x000fe200078efcff */
[----:B------:R-:W-:Y:S01]  /*b0f0*/  ULDC UR8, c[0x0][0x14] ;  /* 0x0000050000087ab9 */ /* 0x000fe20000000800 */
[----:B------:R-:W-:Y:S01]  /*b100*/  PLOP3.LUT P0, PT, P0, P2, PT, 0x8a, 0x0 ;  /* 0x000000000000781c */ /* 0x000fe20000705172 */
[----:B------:R-:W-:Y:S01]  /*b110*/  UIMAD.WIDE.U32 UR30, UR6, UR8, URZ ;  /* 0x00000008061e72a5 */ /* 0x000fe2000f8e003f */
[----:B------:R-:W-:Y:S01]  /*b120*/  IMAD.MOV.U32 R12, RZ, RZ, RZ ;  /* 0x000000ffff0c7224 */ /* 0x000fe200078e00ff */
[----:B------:R-:W-:Y:S01]  /*b130*/  UIMAD UR7, UR7, UR8, URZ ;  /* 0x00000008070772a4 */ /* 0x000fe2000f8e023f */
[----:B------:R-:W-:Y:S01]  /*b140*/  ULDC UR4, c[0x0][0x600] ;  /* 0x0001800000047ab9 */ /* 0x000fe20000000800 */
[----:B------:R-:W-:-:S02]  /*b150*/  ULOP3.LUT UR6, URZ, UR9, URZ, 0x33, !UPT ;  /* 0x000000093f067292 */ /* 0x000fc4000f8e333f */
[----:B------:R-:W-:Y:S01]  /*b160*/  UIADD3 UR4, UR4, -0x1, URZ ;  /* 0xffffffff04047890 */ /* 0x000fe2000fffe03f */
[----:B0-----:R-:W-:Y:S01]  /*b170*/  VIADD R0, R0, 0x1f ;  /* 0x0000001f00007836 */ /* 0x001fe20000000000 */
[----:B------:R-:W-:Y:S01]  /*b180*/  UIADD3 UR7, UR31, UR7, URZ ;  /* 0x000000071f077290 */ /* 0x000fe2000fffe03f */
[----:B------:R-:W-:-:S03]  /*b190*/  ULDC.64 UR38, c[0x0][0x198] ;  /* 0x0000660000267ab9 */ /* 0x000fc60000000a00 */
[----:B------:R-:W-:-:S04]  /*b1a0*/  SHF.R.S32.HI R3, RZ, 0x1f, R0 ;  /* 0x0000001fff037819 */ /* 0x000fc80000011400 */
[----:B------:R-:W-:Y:S01]  /*b1b0*/  LEA.HI R3, R3, R0, RZ, 0x5 ;  /* 0x0000000003037211 */ /* 0x000fe200078f28ff */
[----:B------:R-:W-:-:S03]  /*b1c0*/  IMAD.MOV.U32 R0, RZ, RZ, 0x1 ;  /* 0x00000001ff007424 */ /* 0x000fc600078e00ff */
[----:B------:R-:W-:-:S05]  /*b1d0*/  SHF.R.S32.HI R3, RZ, 0x5, R3 ;  /* 0x00000005ff037819 */ /* 0x000fca0000011403 */
[----:B------:R-:W-:-:S07]  /*b1e0*/  VIADD R10, R3, 0x1 ;  /* 0x00000001030a7836 */ /* 0x000fce0000000000 */
.L_x_301:
[----:B------:R-:W-:-:S03]  /*b1f0*/  UMOV UR8, 0xffffffff ;  /* 0xffffffff00087882 */ /* 0x000fc60000000000 */
[----:B------:R-:W-:Y:S05]  /*b200*/  BRA.DIV UR8, `(.L_x_290) ;  /* 0x0000001208a87947 */ /* 0x000fea000b800000 */
[----:B------:R-:W-:-:S13]  /*b210*/  ELECT P6, URZ, PT ;  /* 0x00000000003f782f */ /* 0x000fda00038c0000 */
.L_x_317:
[----:B------:R-:W-:Y:S04]  /*b220*/  BSSY B1, `(.L_x_291) ;  /* 0x000004e000017945 */ /* 0x000fe80003800000 */
[----:B------:R-:W-:Y:S05]  /*b230*/  @!P6 BRA `(.L_x_292) ;  /* 0x000000040030e947 */ /* 0x000fea0003800000 */
[----:B------:R-:W0:Y:S02]  /*b240*/  LDC R4, c[0x0][0x28c] ;  /* 0x0000a300ff047b82 */ /* 0x000e240000000800 */
[----:B0-----:R-:W-:-:S13]  /*b250*/  ISETP.GE.AND P1, PT, R4, 0x1, PT ;  /* 0x000000010400780c */ /* 0x001fda0003f26270 */
[----:B------:R-:W-:Y:S05]  /*b260*/  @!P1 BRA `(.L_x_292) ;  /* 0x0000000400249947 */ /* 0x000fea0003800000 */
[----:B------:R-:W-:Y:S01]  /*b270*/  IMAD.SHL.U32 R15, R7, 0x100, RZ ;  /* 0x00000100070f7824 */ /* 0x000fe200078e00ff */
[----:B------:R-:W-:Y:S01]  /*b280*/  SHF.L.U32 R18, R9, 0x7, RZ ;  /* 0x0000000709127819 */ /* 0x000fe200000006ff */
[----:B------:R-:W-:Y:S02]  /*b290*/  IMAD.MOV.U32 R20, RZ, RZ, RZ ;  /* 0x000000ffff147224 */ /* 0x000fe400078e00ff */
[----:B------:R-:W-:Y:S02]  /*b2a0*/  IMAD.MOV.U32 R4, RZ, RZ, R10 ;  /* 0x000000ffff047224 */ /* 0x000fe400078e000a */
[----:B------:R-:W-:Y:S02]  /*b2b0*/  IMAD.MOV.U32 R5, RZ, RZ, R0 ;  /* 0x000000ffff057224 */ /* 0x000fe400078e0000 */
[----:B------:R-:W-:Y:S02]  /*b2c0*/  IMAD.MOV.U32 R6, RZ, RZ, R12 ;  /* 0x000000ffff067224 */ /* 0x000fe400078e000c */
[----:B------:R-:W-:-:S02]  /*b2d0*/  VIADD R22, R15, 0x40 ;  /* 0x000000400f167836 */ /* 0x000fc40000000000 */
[C---:B------:R-:W-:Y:S02]  /*b2e0*/  VIADD R23, R15.reuse, 0x80 ;  /* 0x000000800f177836 */ /* 0x040fe40000000000 */
[----:B------:R-:W-:-:S07]  /*b2f0*/  VIADD R24, R15, 0xc0 ;  /* 0x000000c00f187836 */ /* 0x000fce0000000000 */
.L_x_296:
[----:B------:R-:W0:Y:S01]  /*b300*/  S2R R14, SR_CgaCtaId ;  /* 0x00000000000e7919 */ /* 0x000e220000008800 */
[----:B------:R-:W-:Y:S01]  /*b310*/  MOV R7, 0x400 ;  /* 0x0000040000077802 */ /* 0x000fe20000000f00 */
[----:B------:R-:W1:Y:S03]  /*b320*/  @!P2 LDC R9, c[0x0][0x500] ;  /* 0x00014000ff09ab82 */ /* 0x000e660000000800 */
[----:B0-----:R-:W-:Y:S02]  /*b330*/  LEA R21, R14, R7, 0x18 ;  /* 0x000000070e157211 */ /* 0x001fe400078ec0ff */
[----:B------:R-:W-:Y:S02]  /*b340*/  SHF.L.U32 R7, R5, 0x1f, RZ ;  /* 0x0000001f05077819 */ /* 0x000fe400000006ff */
[----:B------:R-:W-:-:S04]  /*b350*/  LEA R14, R6, R21, 0x3 ;  /* 0x00000015060e7211 */ /* 0x000fc800078e18ff */
[----:B------:R-:W0:Y:S02]  /*b360*/  SYNCS.PHASECHK.TRANS64.TRYWAIT P1, [R14+URZ+0x48], R7 ;  /* 0x000048070e0075a7 */ /* 0x000e24000802017f */
[----:B01----:R-:W-:Y:S05]  /*b370*/  @!P1 BRA `(.L_x_293) ;  /* 0x00000010006c9947 */ /* 0x003fea0003800000 */
.L_x_318:
[----:B0-----:R-:W-:Y:S01]  /*b380*/  PRMT R7, R11, 0x9910, RZ ;  /* 0x000099100b077816 */ /* 0x001fe200000000ff */
[----:B------:R0:W-:Y:S03]  /*b390*/  @!P2 SYNCS.ARRIVE.TRANS64 RZ, [R14+URZ], R9 ;  /* 0x000000090effa9a7 */ /* 0x0001e6000800003f */
[----:B------:R-:W-:-:S13]  /*b3a0*/  ISETP.NE.AND P1, PT, R7, 0x2, PT ;  /* 0x000000020700780c */ /* 0x000fda0003f25270 */
[----:B0-----:R-:W-:Y:S05]  /*b3b0*/  @P1 BRA `(.L_x_294) ;  /* 0x0000000000041947 */ /* 0x001fea0003800000 */
[----:B------:R-:W-:Y:S01]  /*b3c0*/  BPT.TRAP 0x1 ;  /* 0x000000040000795c */ /* 0x000fe20000300000 */
.L_x_294:
[----:B------:R-:W-:Y:S05]  /*b3d0*/  @P0 BRA `(.L_x_295) ;  /* 0x0000000000040947 */ /* 0x000fea0003800000 */
[----:B------:R-:W-:Y:S01]  /*b3e0*/  BPT.TRAP 0x1 ;  /* 0x000000040000795c */ /* 0x000fe20000300000 */
.L_x_295:
[--C-:B------:R-:W-:Y:S01]  /*b3f0*/  IMAD R7, R6, 0x4000, R21.reuse ;  /* 0x0000400006077824 */ /* 0x100fe200078e0215 */
[----:B------:R-:W-:Y:S01]  /*b400*/  R2UR UR41, R14 ;  /* 0x000000000e2972ca */ /* 0x000fe200000e0000 */
[----:B------:R-:W-:Y:S01]  /*b410*/  IMAD R21, R6, 0x2000, R21 ;  /* 0x0000200006157824 */ /* 0x000fe200078e0215 */
[----:B------:R-:W-:Y:S01]  /*b420*/  R2UR UR43, R20 ;  /* 0x00000000142b72ca */ /* 0x000fe200000e0000 */
[----:B------:R-:W-:Y:S01]  /*b430*/  UIADD3 UR14, UP0, UR38, 0xf0, URZ ;  /* 0x000000f0260e7890 */ /* 0x000fe2000ff1e03f */
[----:B------:R-:W-:Y:S01]  /*b440*/  R2UR UR16, R7 ;  /* 0x00000000071072ca */ /* 0x000fe200000e0000 */
[----:B------:R-:W-:Y:S01]  /*b450*/  VIADD R4, R4, 0xffffffff ;  /* 0xffffffff04047836 */ /* 0x000fe20000000000 */
[----:B------:R-:W-:Y:S01]  /*b460*/  R2UR UR8, R21 ;  /* 0x00000000150872ca */ /* 0x000fe200000e0000 */
[----:B------:R-:W-:Y:S01]  /*b470*/  UIADD3 UR46, UP1, UR38, 0x1f0, URZ ;  /* 0x000001f0262e7890 */ /* 0x000fe2000ff3e03f */
[----:B------:R-:W-:Y:S01]  /*b480*/  R2UR UR44, R8 ;  /* 0x00000000082c72ca */ /* 0x000fe200000e0000 */
[----:B------:R-:W-:Y:S01]  /*b490*/  UIADD3.X UR15, URZ, UR39, URZ, UP0, !UPT ;  /* 0x000000273f0f7290 */ /* 0x000fe200087fe43f */
[----:B------:R-:W-:Y:S01]  /*b4a0*/  R2UR UR42, R15 ;  /* 0x000000000f2a72ca */ /* 0x000fe200000e0000 */
[----:B------:R-:W-:Y:S01]  /*b4b0*/  VIADD R6, R6, 0x1 ;  /* 0x0000000106067836 */ /* 0x000fe20000000000 */
[----:B------:R-:W-:Y:S01]  /*b4c0*/  R2UR UR34, R22 ;  /* 0x00000000162272ca */ /* 0x000fe200000e0000 */
[----:B------:R-:W-:Y:S01]  /*b4d0*/  UIADD3.X UR47, URZ, UR39, URZ, UP1, !UPT ;  /* 0x000000273f2f7290 */ /* 0x000fe20008ffe43f */
[----:B------:R-:W-:Y:S01]  /*b4e0*/  R2UR UR26, R23 ;  /* 0x00000000171a72ca */ /* 0x000fe200000e0000 */
[----:B------:R-:W-:Y:S01]  /*b4f0*/  UMOV UR22, 0x0 ;  /* 0x0000000000167882 */ /* 0x000fe20000000000 */
[----:B------:R-:W-:Y:S01]  /*b500*/  R2UR UR18, R24 ;  /* 0x00000000181272ca */ /* 0x000fe200000e0000 */
[----:B------:R-:W-:Y:S01]  /*b510*/  UIADD3 UR40, UR16, 0x180, URZ ;  /* 0x0000018010287890 */ /* 0x000fe2000fffe03f */
[----:B------:R-:W-:Y:S01]  /*b520*/  R2UR UR11, R18 ;  /* 0x00000000120b72ca */ /* 0x000fe200000e0000 */
[----:B------:R-:W-:Y:S01]  /*b530*/  UIADD3 UR32, UR16, 0x1180, URZ ;  /* 0x0000118010207890 */ /* 0x000fe2000fffe03f */
[----:B------:R-:W-:Y:S01]  /*b540*/  ISETP.GT.AND P3, PT, R4, 0x1, PT ;  /* 0x000000010400780c */ /* 0x000fe20003f64270 */
[----:B------:R-:W-:Y:S01]  /*b550*/  UIADD3 UR24, UR16, 0x2180, URZ ;  /* 0x0000218010187890 */ /* 0x000fe2000fffe03f */
[----:B------:R-:W-:Y:S01]  /*b560*/  ISETP.NE.AND P1, PT, R6, 0x9, PT ;  /* 0x000000090600780c */ /* 0x000fe20003f25270 */
[----:B------:R-:W-:Y:S01]  /*b570*/  UIADD3 UR16, UR16, 0x3180, URZ ;  /* 0x0000318010107890 */ /* 0x000fe2000fffe03f */
[----:B------:R-:W-:Y:S01]  /*b580*/  VIADD R20, R20, 0x20 ;  /* 0x0000002014147836 */ /* 0x000fe20000000000 */
[----:B------:R-:W-:Y:S01]  /*b590*/  UIADD3 UR8, UR8, 0x24180, URZ ;  /* 0x0002418008087890 */ /* 0x000fe2000fffe03f */
[----:B------:R-:W-:Y:S01]  /*b5a0*/  SEL R14, RZ, 0x1, P1 ;  /* 0x00000001ff0e7807 */ /* 0x000fe20000800000 */
[----:B------:R-:W-:Y:S01]  /*b5b0*/  UMOV UR23, 0x10000000 ;  /* 0x1000000000177882 */ /* 0x000fe20000000000 */
[----:B------:R-:W-:Y:S01]  /*b5c0*/  UMOV UR33, UR41 ;  /* 0x0000002900217c82 */ /* 0x000fe20008000000 */
[----:B------:R-:W-:Y:S01]  /*b5d0*/  UMOV UR35, UR43 ;  /* 0x0000002b00237c82 */ /* 0x000fe20008000000 */
[----:B------:R-:W-:Y:S01]  /*b5e0*/  UMOV UR36, UR44 ;  /* 0x0000002c00247c82 */ /* 0x000fe20008000000 */
[----:B------:R-:W-:Y:S01]  /*b5f0*/  UMOV UR25, UR41 ;  /* 0x0000002900197c82 */ /* 0x000fe20008000000 */
[----:B------:R-:W-:Y:S01]  /*b600*/  UMOV UR27, UR43 ;  /* 0x0000002b001b7c82 */ /* 0x000fe20008000000 */
[----:B------:R-:W-:Y:S01]  /*b610*/  UMOV UR28, UR44 ;  /* 0x0000002c001c7c82 */ /* 0x000fe20008000000 */
[----:B------:R0:W-:Y:S01]  /*b620*/  UTMALDG.3D [UR40], [UR14], desc[UR22] ;  /* 0x000016280e0075b4 */ /* 0x0001e20008011000 */
[----:B------:R-:W-:Y:S01]  /*b630*/  UMOV UR17, UR41 ;  /* 0x0000002900117c82 */ /* 0x000fe20008000000 */
[----:B------:R-:W-:Y:S01]  /*b640*/  UMOV UR19, UR43 ;  /* 0x0000002b00137c82 */ /* 0x000fe20008000000 */
[----:B------:R-:W-:Y:S01]  /*b650*/  UMOV UR20, UR44 ;  /* 0x0000002c00147c82 */ /* 0x000fe20008000000 */
[----:B------:R-:W-:Y:S01]  /*b660*/  UMOV UR9, UR41 ;  /* 0x0000002900097c82 */ /* 0x000fe20008000000 */
[----:B------:R-:W-:Y:S01]  /*b670*/  UMOV UR10, UR43 ;  /* 0x0000002b000a7c82 */ /* 0x000fe20008000000 */
[----:B------:R-:W-:Y:S01]  /*b680*/  UMOV UR12, UR44 ;  /* 0x0000002c000c7c82 */ /* 0x000fe20008000000 */
[----:B------:R-:W-:Y:S01]  /*b690*/  LOP3.LUT R5, R5, R14, RZ, 0x3c, !PT ;  /* 0x0000000e05057212 */ /* 0x000fe200078e3cff */
[----:B------:R0:W-:Y:S01]  /*b6a0*/  UTMALDG.3D [UR32], [UR14], desc[UR22] ;  /* 0x000016200e0075b4 */ /* 0x0001e20008011000 */
[----:B------:R-:W-:Y:S01]  /*b6b0*/  SEL R6, R6, RZ, P1 ;  /* 0x000000ff06067207 */ /* 0x000fe20000800000 */
[----:B------:R0:W-:Y:S01]  /*b6c0*/  UTMALDG.3D [UR24], [UR14], desc[UR22] ;  /* 0x000016180e0075b4 */ /* 0x0001e20008011000 */
[----:B------:R0:W-:Y:S01]  /*b6d0*/  UTMALDG.3D [UR16], [UR14], desc[UR22] ;  /* 0x000016100e0075b4 */ /* 0x0001e20008011000 */
[----:B------:R0:W-:Y:S02]  /*b6e0*/  UTMALDG.3D [UR8], [UR46], desc[UR22] ;  /* 0x000016082e0075b4 */ /* 0x0001e40008011000 */
[----:B0-----:R-:W-:Y:S05]  /*b6f0*/  @P3 BRA `(.L_x_296) ;  /* 0xfffffffc00003947 */ /* 0x001fea000383ffff */
.L_x_292:
[----:B------:R-:W-:Y:S05]  /*b700*/  BSYNC B1 ;  /* 0x0000000000017941 */ /* 0x000fea0003800000 */
.L_x_291:
[----:B------:R-:W-:Y:S01]  /*b710*/  LOP3.LUT P3, RZ, R13, 0xff, RZ, 0xc0, !PT ;  /* 0x000000ff0dff7812 */ /* 0x000fe2000786c0ff */
[----:B------:R-:W-:Y:S01]  /*b720*/  IMAD.IADD R12, R3, 0x1, R12 ;  /* 0x00000001030c7824 */ /* 0x000fe200078e020c */
[----:B------:R-:W-:Y:S01]  /*b730*/  IADD3 R16, P4, R16, UR30, RZ ;  /* 0x0000001e10107c10 */ /* 0x000fe2000ff9e0ff */
[----:B------:R-:W-:Y:S01]  /*b740*/  ULDC.64 UR8, c[0x0][0x650] ;  /* 0x0001940000087ab9 */ /* 0x000fe20000000a00 */
[----:B------:R-:W-:Y:S01]  /*b750*/  BSSY B1, `(.L_x_297) ;  /* 0x000006a000017945 */ /* 0x000fe20003800000 */
[----:B------:R-:W-:Y:S01]  /*b760*/  MOV R9, 0xffffffff ;  /* 0xffffffff00097802 */ /* 0x000fe20000000f00 */
[----:B------:R-:W-:Y:S01]  /*b770*/  IMAD.MOV.U32 R8, RZ, RZ, -0x1 ;  /* 0xffffffffff087424 */ /* 0x000fe200078e00ff */
[----:B------:R-:W-:Y:S02]  /*b780*/  ISETP.GT.U32.AND P1, PT, R12, 0x8, PT ;  /* 0x000000080c00780c */ /* 0x000fe40003f24070 */
[----:B------:R-:W-:Y:S02]  /*b790*/  IADD3.X R17, R17, UR7, RZ, P4, !PT ;  /* 0x0000000711117c10 */ /* 0x000fe4000a7fe4ff */
[----:B------:R-:W-:-:S02]  /*b7a0*/  ISETP.LT.U32.AND P1, PT, R3, 0x9, P1 ;  /* 0x000000090300780c */ /* 0x000fc40000f21070 */
[----:B------:R-:W0:Y:S01]  /*b7b0*/  @P3 S2R R5, SR_CgaCtaId ;  /* 0x0000000000053919 */ /* 0x000e220000008800 */
[----:B------:R-:W-:Y:S02]  /*b7c0*/  @P3 MOV R4, 0x400 ;  /* 0x0000040000043802 */ /* 0x000fe40000000f00 */
[----:B------:R-:W-:Y:S02]  /*b7d0*/  PRMT R13, RZ, 0x7610, R13 ;  /* 0x00007610ff0d7816 */ /* 0x000fe4000000000d */
[----:B0-----:R-:W-:Y:S01]  /*b7e0*/  @P3 LEA R6, R5, R4, 0x18 ;  /* 0x0000000405063211 */ /* 0x001fe200078ec0ff */
[----:B------:R-:W-:-:S03]  /*b7f0*/  IMAD.WIDE.U32 R4, R12, 0x38e38e39, RZ ;  /* 0x38e38e390c047825 */ /* 0x000fc600078e00ff */
[----:B------:R0:W-:Y:S01]  /*b800*/  @P3 SYNCS.ARRIVE.TRANS64.A1T0 RZ, [R6+URZ+0xa8], RZ ;  /* 0x0000a8ff06ff39a7 */ /* 0x0001e2000810003f */
[----:B------:R-:W-:Y:S02]  /*b810*/  ISETP.GE.U32.AND P3, PT, R3, 0x9, PT ;  /* 0x000000090300780c */ /* 0x000fe40003f66070 */
[----:B------:R-:W-:Y:S02]  /*b820*/  SHF.R.U32.HI R7, RZ, 0x1, R5 ;  /* 0x00000001ff077819 */ /* 0x000fe40000011605 */
[----:B------:R-:W-:Y:S02]  /*b830*/  SEL R5, RZ, 0x1, !P1 ;  /* 0x00000001ff057807 */ /* 0x000fe40004800000 */
[----:B------:R-:W-:Y:S01]  /*b840*/  ISETP.GE.U32.AND P1, PT, R16, UR8, PT ;  /* 0x0000000810007c0c */ /* 0x000fe2000bf26070 */
[----:B------:R-:W-:Y:S01]  /*b850*/  IMAD R12, R7, -0x9, R12 ;  /* 0xfffffff7070c7824 */ /* 0x000fe200078e020c */
[----:B------:R-:W-:Y:S02]  /*b860*/  LOP3.LUT R0, R0, R5, RZ, 0x3c, !PT ;  /* 0x0000000500007212 */ /* 0x000fe400078e3cff */
[----:B------:R-:W-:-:S02]  /*b870*/  ISETP.GE.U32.AND.EX P1, PT, R17, UR9, PT, P1 ;  /* 0x0000000911007c0c */ /* 0x000fc4000bf26110 */
[----:B------:R-:W-:Y:S02]  /*b880*/  PRMT R4, RZ, 0x7610, R4 ;  /* 0x00007610ff047816 */ /* 0x000fe40000000004 */
[----:B------:R-:W-:Y:S01]  /*b890*/  @P3 LOP3.LUT R0, R0, 0x1, R7, 0x78, !PT ;  /* 0x0000000100003812 */ /* 0x000fe200078e7807 */
[----:B------:R-:W-:-:S08]  /*b8a0*/  IMAD.MOV.U32 R7, RZ, RZ, -0x1 ;  /* 0xffffffffff077424 */ /* 0x000fd000078e00ff */
[----:B0-----:R-:W-:Y:S05]  /*b8b0*/  @P1 BRA `(.L_x_298) ;  /* 0x00000004004c1947 */ /* 0x001fea0003800000 */
[----:B------:R-:W-:Y:S01]  /*b8c0*/  ULDC.64 UR8, c[0x0][0x628] ;  /* 0x00018a0000087ab9 */ /* 0x000fe20000000a00 */
[----:B------:R-:W0:Y:S01]  /*b8d0*/  S2R R15, SR_CTAID.X ;  /* 0x00000000000f7919 */ /* 0x000e220000002500 */
[----:B------:R-:W-:Y:S01]  /*b8e0*/  ISETP.NE.U32.AND P1, PT, RZ, UR8, PT ;  /* 0x00000008ff007c0c */ /* 0x000fe2000bf25070 */
[----:B------:R-:W-:Y:S01]  /*b8f0*/  ULDC UR11, c[0x0][0x630] ;  /* 0x00018c00000b7ab9 */ /* 0x000fe20000000800 */
[----:B------:R-:W-:Y:S01]  /*b900*/  IMAD.MOV.U32 R4, RZ, RZ, R16 ;  /* 0x000000ffff047224 */ /* 0x000fe200078e0010 */
[----:B------:R-:W1:Y:S01]  /*b910*/  S2R R14, SR_CTAID.Y ;  /* 0x00000000000e7919 */ /* 0x000e620000002600 */
[----:B------:R-:W-:Y:S01]  /*b920*/  ISETP.NE.AND.EX P1, PT, RZ, UR9, PT, P1 ;  /* 0x00000009ff007c0c */ /* 0x000fe2000bf25310 */
[----:B------:R-:W-:-:S12]  /*b930*/  IMAD.MOV.U32 R5, RZ, RZ, R17 ;  /* 0x000000ffff057224 */ /* 0x000fd800078e0011 */
[----:B------:R-:W-:Y:S05]  /*b940*/  @!P1 BRA `(.L_x_299) ;  /* 0x0000000000289947 */ /* 0x000fea0003800000 */
[----:B------:R-:W-:Y:S02]  /*b950*/  ULDC UR10, c[0x0][0x634] ;  /* 0x00018d00000a7ab9 */ /* 0x000fe40000000800 */
[----:B------:R-:W-:-:S05]  /*b960*/  IADD3 R9, P1, R16, UR10, RZ ;  /* 0x0000000a10097c10 */ /* 0x000fca000ff3e0ff */
[----:B------:R-:W-:-:S04]  /*b970*/  IMAD.X R21, RZ, RZ, R17, P1 ;  /* 0x000000ffff157224 */ /* 0x000fc800008e0611 */
[----:B------:R-:W-:-:S04]  /*b980*/  IMAD.WIDE.U32 R6, R21, UR8, RZ ;  /* 0x0000000815067c25 */ /* 0x000fc8000f8e00ff */
[----:B------:R-:W-:-:S04]  /*b990*/  IMAD.WIDE.U32 R6, P1, R9, UR9, R6 ;  /* 0x0000000909067c25 */ /* 0x000fc8000f820006 */
[----:B------:R-:W-:-:S04]  /*b9a0*/  IMAD.WIDE.U32 R8, R9, UR8, RZ ;  /* 0x0000000809087c25 */ /* 0x000fc8000f8e00ff */
[----:B------:R-:W-:Y:S01]  /*b9b0*/  IMAD.X R5, RZ, RZ, RZ, P1 ;  /* 0x000000ffff057224 */ /* 0x000fe200008e06ff */
[----:B------:R-:W-:Y:S01]  /*b9c0*/  IADD3 RZ, P1, R9, R6, RZ ;  /* 0x0000000609ff7210 */ /* 0x000fe20007f3e0ff */
[----:B------:R-:W-:-:S04]  /*b9d0*/  IMAD.MOV.U32 R4, RZ, RZ, R7 ;  /* 0x000000ffff047224 */ /* 0x000fc800078e0007 */
[----:B------:R-:W-:-:S08]  /*b9e0*/  IMAD.WIDE.U32.X R4, R21, UR9, R4, P1 ;  /* 0x0000000915047c25 */ /* 0x000fd000088e0404 */
.L_x_299:
[--C-:B------:R-:W-:Y:S01]  /*b9f0*/  SHF.R.U64 R8, R4, UR11, R5.reuse ;  /* 0x0000000b04087c19 */ /* 0x100fe20008001205 */
[----:B------:R-:W-:Y:S01]  /*ba00*/  ULDC.64 UR8, c[0x0][0x620] ;  /* 0x0001880000087ab9 */ /* 0x000fe20000000a00 */
[----:B------:R-:W-:Y:S01]  /*ba10*/  SHF.R.U32.HI R4, RZ, UR11, R5 ;  /* 0x0000000bff047c19 */ /* 0x000fe20008011605 */
[----:B------:R-:W2:Y:S01]  /*ba20*/  LDC R24, c[0x0][0x144] ;  /* 0x00005100ff187b82 */ /* 0x000ea20000000800 */
[----:B------:R-:W-:Y:S01]  /*ba30*/  IADD3 R7, P1, RZ, -R8, RZ ;  /* 0x80000008ff077210 */ /* 0x000fe20007f3e0ff */
[----:B------:R-:W-:Y:S01]  /*ba40*/  ULDC.64 UR12, c[0x0][0x640] ;  /* 0x00019000000c7ab9 */ /* 0x000fe20000000a00 */
[----:B0-----:R-:W-:Y:S01]  /*ba50*/  I2FP.F32.U32 R9, R15 ;  /* 0x0000000f00097245 */ /* 0x001fe20000201000 */
[----:B------:R-:W-:Y:S02]  /*ba60*/  ULDC UR10, c[0x0][0x608] ;  /* 0x00018200000a7ab9 */ /* 0x000fe40000000800 */
[----:B------:R-:W-:Y:S01]  /*ba70*/  IMAD.X R4, RZ, RZ, ~R4, P1 ;  /* 0x000000ffff047224 */ /* 0x000fe200008e0e04 */
[----:B------:R-:W-:Y:S01]  /*ba80*/  ISETP.NE.U32.AND P1, PT, RZ, UR12, PT ;  /* 0x0000000cff007c0c */ /* 0x000fe2000bf25070 */
[----:B------:R-:W0:Y:S02]  /*ba90*/  LDC R21, c[0x0][0x148] ;  /* 0x00005200ff157b82 */ /* 0x000e240000000800 */
[----:B------:R-:W-:Y:S01]  /*baa0*/  IMAD R6, R4, UR8, RZ ;  /* 0x0000000804067c24 */ /* 0x000fe2000f8e02ff */
[----:B------:R-:W-:Y:S01]  /*bab0*/  ISETP.NE.AND.EX P1, PT, RZ, UR13, PT, P1 ;  /* 0x0000000dff007c0c */ /* 0x000fe2000bf25310 */
[----:B------:R-:W-:Y:S01]  /*bac0*/  IMAD.WIDE.U32 R4, R7, UR8, R16 ;  /* 0x0000000807047c25 */ /* 0x000fe2000f8e0010 */
[----:B------:R-:W-:-:S03]  /*bad0*/  ULDC UR8, c[0x0][0x150] ;  /* 0x0000540000087ab9 */ /* 0x000fc60000000800 */
[----:B------:R-:W-:Y:S02]  /*bae0*/  IMAD R7, R7, UR9, R6 ;  /* 0x0000000907077c24 */ /* 0x000fe4000f8e0206 */
[----:B------:R-:W-:Y:S01]  /*baf0*/  FMUL R6, R9, UR8 ;  /* 0x0000000809067c20 */ /* 0x000fe20008400000 */
[----:B------:R-:W-:Y:S01]  /*bb00*/  ULDC UR8, c[0x0][0x618] ;  /* 0x0001860000087ab9 */ /* 0x000fe20000000800 */
[----:B------:R-:W-:Y:S01]  /*bb10*/  ULDC UR9, c[0x0][0x154] ;  /* 0x0000550000097ab9 */ /* 0x000fe20000000800 */
[----:B------:R-:W-:-:S03]  /*bb20*/  IADD3 R5, R5, R7, RZ ;  /* 0x0000000705057210 */ /* 0x000fc60007ffe0ff */
[----:B------:R-:W3:Y:S01]  /*bb30*/  F2I.U32.TRUNC.NTZ R6, R6 ;  /* 0x0000000600067305 */ /* 0x000ee2000020f000 */
[----:B------:R-:W-:Y:S02]  /*bb40*/  SHF.R.U64 R9, R4, UR8, R5 ;  /* 0x0000000804097c19 */ /* 0x000fe40008001205 */
[----:B-1----:R-:W-:-:S05]  /*bb50*/  I2FP.F32.U32 R4, R14 ;  /* 0x0000000e00047245 */ /* 0x002fca0000201000 */
[----:B------:R-:W-:Y:S01]  /*bb60*/  FMUL R22, R4, UR9 ;  /* 0x0000000904167c20 */ /* 0x000fe20008400000 */
[----:B------:R-:W-:Y:S01]  /*bb70*/  SHF.R.U32.HI R4, RZ, UR8, R5 ;  /* 0x00000008ff047c19 */ /* 0x000fe20008011605 */
[----:B------:R-:W-:-:S03]  /*bb80*/  ULDC UR8, c[0x0][0x658] ;  /* 0x0001960000087ab9 */ /* 0x000fc60000000800 */
[--C-:B------:R-:W-:Y:S01]  /*bb90*/  SHF.R.U64 R20, R9, UR10, R4.reuse ;  /* 0x0000000a09147c19 */ /* 0x100fe20008001204 */
[----:B------:R-:W1:Y:S01]  /*bba0*/  F2I.U32.TRUNC.NTZ R22, R22 ;  /* 0x0000001600167305 */ /* 0x000e62000020f000 */
[----:B------:R-:W-:Y:S01]  /*bbb0*/  SHF.R.U32.HI R5, RZ, UR10, R4 ;  /* 0x0000000aff057c19 */ /* 0x000fe20008011604 */
[----:B---3--:R-:W-:-:S03]  /*bbc0*/  IMAD.MOV R6, RZ, RZ, -R6 ;  /* 0x000000ffff067224 */ /* 0x008fc600078e0a06 */
[----:B------:R-:W-:Y:S01]  /*bbd0*/  SHF.R.U64 R18, R20, UR8, R5 ;  /* 0x0000000814127c19 */ /* 0x000fe20008001205 */
[----:B--2---:R-:W-:Y:S01]  /*bbe0*/  IMAD R15, R24, R6, R15 ;  /* 0x00000006180f7224 */ /* 0x004fe200078e020f */
[----:B------:R-:W-:-:S03]  /*bbf0*/  SHF.R.U32.HI R23, RZ, UR8, R5 ;  /* 0x00000008ff177c19 */ /* 0x000fc60008011605 */
[----:B------:R-:W-:Y:S02]  /*bc00*/  IMAD.MOV.U32 R4, RZ, RZ, R18 ;  /* 0x000000ffff047224 */ /* 0x000fe400078e0012 */
[----:B------:R-:W-:Y:S01]  /*bc10*/  IMAD.MOV.U32 R5, RZ, RZ, R23 ;  /* 0x000000ffff057224 */ /* 0x000fe200078e0017 */
[----:B-1----:R-:W-:Y:S06]  /*bc20*/  @!P1 BRA `(.L_x_300) ;  /* 0x0000000000289947 */ /* 0x002fec0003800000 */
[----:B------:R-:W-:Y:S02]  /*bc30*/  ULDC UR8, c[0x0][0x64c] ;  /* 0x0001930000087ab9 */ /* 0x000fe40000000800 */
[----:B------:R-:W-:-:S05]  /*bc40*/  IADD3 R5, P1, R18, UR8, RZ ;  /* 0x0000000812057c10 */ /* 0x000fca000ff3e0ff */
[----:B------:R-:W-:-:S04]  /*bc50*/  IMAD.X R23, RZ, RZ, R23, P1 ;  /* 0x000000ffff177224 */ /* 0x000fc800008e0617 */
[----:B------:R-:W-:-:S04]  /*bc60*/  IMAD.WIDE.U32 R6, R23, UR12, RZ ;  /* 0x0000000c17067c25 */ /* 0x000fc8000f8e00ff */
[----:B------:R-:W-:-:S04]  /*bc70*/  IMAD.WIDE.U32 R6, P1, R5, UR13, R6 ;  /* 0x0000000d05067c25 */ /* 0x000fc8000f820006 */
[----:B------:R-:W-:-:S04]  /*bc80*/  IMAD.WIDE.U32 R4, R5, UR12, RZ ;  /* 0x0000000c05047c25 */ /* 0x000fc8000f8e00ff */
[----:B------:R-:W-:Y:S01]  /*bc90*/  IMAD.MOV.U32 R4, RZ, RZ, R7 ;  /* 0x000000ffff047224 */ /* 0x000fe200078e0007 */
[----:B------:R-:W-:Y:S01]  /*bca0*/  IADD3 RZ, P3, R5, R6, RZ ;  /* 0x0000000605ff7210 */ /* 0x000fe20007f7e0ff */
[----:B------:R-:W-:-:S04]  /*bcb0*/  IMAD.X R5, RZ, RZ, RZ, P1 ;  /* 0x000000ffff057224 */ /* 0x000fc800008e06ff */
[----:B------:R-:W-:-:S08]  /*bcc0*/  IMAD.WIDE.U32.X R4, R23, UR13, R4, P3 ;  /* 0x0000000d17047c25 */ /* 0x000fd000098e0404 */
.L_x_300:
[----:B------:R-:W-:Y:S01]  /*bcd0*/  ISETP.NE.AND P1, PT, R2, 0x1, PT ;  /* 0x000000010200780c */ /* 0x000fe20003f25270 */
[----:B------:R-:W-:Y:S01]  /*bce0*/  ULDC UR8, c[0x0][0x648] ;  /* 0x0001920000087ab9 */ /* 0x000fe20000000800 */
[----:B------:R-:W-:Y:S01]  /*bcf0*/  LOP3.LUT R20, R20, UR6, RZ, 0xc0, !PT ;  /* 0x0000000614147c12 */ /* 0x000fe2000f8ec0ff */
[----:B------:R-:W-:Y:S01]  /*bd00*/  IMAD.MOV R22, RZ, RZ, -R22 ;  /* 0x000000ffff167224 */ /* 0x000fe200078e0a16 */
[----:B------:R-:W-:Y:S01]  /*bd10*/  SHF.R.U64 R5, R4, UR8, R5 ;  /* 0x0000000804057c19 */ /* 0x000fe20008001205 */
[----:B------:R-:W-:Y:S01]  /*bd20*/  ULDC UR8, c[0x0][0x638] ;  /* 0x00018e0000087ab9 */ /* 0x000fe20000000800 */
[----:B------:R-:W-:Y:S01]  /*bd30*/  LOP3.LUT R9, R9, UR4, RZ, 0xc0, !PT ;  /* 0x0000000409097c12 */ /* 0x000fe2000f8ec0ff */
[----:B------:R-:W-:Y:S01]  /*bd40*/  ULDC UR9, c[0x0][0x610] ;  /* 0x0001840000097ab9 */ /* 0x000fe20000000800 */
[C---:B------:R-:W-:Y:S01]  /*bd50*/  IADD3 R7, -R5.reuse, RZ, RZ ;  /* 0x000000ff05077210 */ /* 0x040fe20007ffe1ff */
[----:B------:R-:W-:Y:S02]  /*bd60*/  IMAD R20, R5, UR5, R20 ;  /* 0x0000000505147c24 */ /* 0x000fe4000f8e0214 */
[----:B------:R-:W-:-:S02]  /*bd70*/  IMAD.MOV.U32 R4, RZ, RZ, 0x1 ;  /* 0x00000001ff047424 */ /* 0x000fc400078e00ff */
[----:B0-----:R-:W-:Y:S02]  /*bd80*/  @P1 IMAD R15, R21, R22, R14 ;  /* 0x00000016150f1224 */ /* 0x001fe400078e020e */
[----:B------:R-:W-:Y:S01]  /*bd90*/  IMAD R18, R7, UR8, R18 ;  /* 0x0000000807127c24 */ /* 0x000fe2000f8e0212 */
[----:B------:R-:W-:Y:S01]  /*bda0*/  ULDC UR8, c[0x0][0x600] ;  /* 0x0001800000087ab9 */ /* 0x000fe20000000800 */
[----:B------:R-:W-:Y:S02]  /*bdb0*/  IMAD R15, R20, UR9, R15 ;  /* 0x00000009140f7c24 */ /* 0x000fe4000f8e020f */
[----:B------:R-:W-:-:S05]  /*bdc0*/  IMAD R18, R18, UR8, R9 ;  /* 0x0000000812127c24 */ /* 0x000fca000f8e0209 */
[----:B------:R-:W-:Y:S02]  /*bdd0*/  SEL R9, R18, R15, !P1 ;  /* 0x0000000f12097207 */ /* 0x000fe40004800000 */
[----:B------:R-:W-:-:S07]  /*bde0*/  SEL R7, R15, R18, !P1 ;  /* 0x000000120f077207 */ /* 0x000fce0004800000 */
.L_x_298:
[----:B------:R-:W-:Y:S05]  /*bdf0*/  BSYNC B1 ;  /* 0x0000000000017941 */ /* 0x000fea0003800000 */
.L_x_297:
[----:B------:R-:W-:-:S13]  /*be00*/  LOP3.LUT P1, RZ, R4, 0xff, RZ, 0xc0, !PT ;  /* 0x000000ff04ff7812 */ /* 0x000fda000782c0ff */
[----:B------:R-:W-:Y:S05]  /*be10*/  @P1 BRA `(.L_x_301) ;  /* 0xfffffff000f41947 */ /* 0x000fea000383ffff */
[----:B------:R-:W-:Y:S05]  /*be20*/  BSYNC B0 ;  /* 0x0000000000007941 */ /* 0x000fea0003800000 */
.L_x_289:
[----:B------:R-:W-:-:S03]  /*be30*/  UMOV UR8, 0xffffffff ;  /* 0xffffffff00087882 */ /* 0x000fc60000000000 */
[----:B------:R-:W-:Y:S05]  /*be40*/  BRA.DIV UR8, `(.L_x_302) ;  /* 0x0000000608cc7947 */ /* 0x000fea000b800000 */
[----:B------:R-:W-:-:S13]  /*be50*/  ELECT P6, URZ, PT ;  /* 0x00000000003f782f */ /* 0x000fda00038c0000 */
.L_x_321:
[----:B------:R-:W-:Y:S04]  /*be60*/  BSSY B0, `(.L_x_303) ;  /* 0x0000058000007945 */ /* 0x000fe80003800000 */
[----:B------:R-:W-:Y:S05]  /*be70*/  @!P6 BRA `(.L_x_304) ;  /* 0x000000040058e947 */ /* 0x000fea0003800000 */
[----:B------:R-:W-:-:S04]  /*be80*/  LOP3.LUT R19, R19, 0x2, RZ, 0xfc, !PT ;  /* 0x0000000213137812 */ /* 0x000fc800078efcff */
[----:B------:R-:W-:-:S13]  /*be90*/  ISETP.NE.AND P0, PT, R19, 0x3, PT ;  /* 0x000000031300780c */ /* 0x000fda0003f05270 */
[----:B------:R-:W-:Y:S05]  /*bea0*/  @!P0 BRA `(.L_x_305) ;  /* 0x0000000000048947 */ /* 0x000fea0003800000 */
[----:B------:R-:W-:Y:S01]  /*beb0*/  BPT.TRAP 0x1 ;  /* 0x000000040000795c */ /* 0x000fe20000300000 */
.L_x_305:
[----:B------:R-:W0:Y:S01]  /*bec0*/  S2R R3, SR_CgaCtaId ;  /* 0x0000000000037919 */ /* 0x000e220000008800 */
[----:B------:R-:W-:-:S04]  /*bed0*/  MOV R2, 0x400 ;  /* 0x0000040000027802 */ /* 0x000fc80000000f00 */
[----:B0-----:R-:W-:Y:S02]  /*bee0*/  LEA R3, R3, R2, 0x18 ;  /* 0x0000000203037211 */ /* 0x001fe400078ec0ff */
[----:B------:R-:W-:-:S03]  /*bef0*/  SHF.L.U32 R2, R0, 0x1f, RZ ;  /* 0x0000001f00027819 */ /* 0x000fc600000006ff */
[----:B------:R-:W-:-:S04]  /*bf00*/  VIADD R3, R3, 0x48 ;  /* 0x0000004803037836 */ /* 0x000fc80000000000 */
[C---:B------:R-:W-:Y:S02]  /*bf10*/  IMAD R7, R12.reuse, 0x8, R3 ;  /* 0x000000080c077824 */ /* 0x040fe400078e0203 */
[----:B------:R-:W-:Y:S02]  /*bf20*/  VIADD R12, R12, 0x1 ;  /* 0x000000010c0c7836 */ /* 0x000fe40000000000 */
[----:B------:R-:W0:Y:S03]  /*bf30*/  SYNCS.PHASECHK.TRANS64.TRYWAIT P0, [R7+URZ], R2 ;  /* 0x00000002070075a7 */ /* 0x000e26000800017f */
[----:B------:R-:W-:-:S04]  /*bf40*/  ISETP.NE.AND P1, PT, R12, 0x9, PT ;  /* 0x000000090c00780c */ /* 0x000fc80003f25270 */
[----:B------:R-:W-:Y:S02]  /*bf50*/  SEL R5, RZ, 0x1, P1 ;  /* 0x00000001ff057807 */ /* 0x000fe40000800000 */
[----:B------:R-:W-:Y:S02]  /*bf60*/  SEL R12, R12, RZ, P1 ;  /* 0x000000ff0c0c7207 */ /* 0x000fe40000800000 */
[----:B------:R-:W-:-:S03]  /*bf70*/  LOP3.LUT R5, R0, R5, RZ, 0x3c, !PT ;  /* 0x0000000500057212 */ /* 0x000fc600078e3cff */
[----:B------:R-:W-:Y:S01]  /*bf80*/  IMAD R9, R12, 0x8, R3 ;  /* 0x000000080c097824 */ /* 0x000fe200078e0203 */
[----:B------:R-:W-:Y:S01]  /*bf90*/  SHF.L.U32 R4, R5, 0x1f, RZ ;  /* 0x0000001f05047819 */ /* 0x000fe200000006ff */
[----:B0-----:R-:W-:Y:S06]  /*bfa0*/  @!P0 BRA `(.L_x_306) ;  /* 0x0000000400948947 */ /* 0x001fec0003800000 */
.L_x_322:
[----:B------:R-:W1:Y:S01]  /*bfb0*/  SYNCS.PHASECHK.TRANS64.TRYWAIT P0, [R9+URZ], R4 ;  /* 0x00000004090075a7 */ /* 0x000e62000800017f */
[----:B------:R-:W-:-:S05]  /*bfc0*/  VIADD R0, R12, 0x1 ;  /* 0x000000010c007836 */ /* 0x000fca0000000000 */
[----:B------:R-:W-:-:S04]  /*bfd0*/  ISETP.NE.AND P1, PT, R0, 0x9, PT ;  /* 0x000000090000780c */ /* 0x000fc80003f25270 */
[----:B0-----:R-:W-:Y:S02]  /*bfe0*/  SEL R2, RZ, 0x1, P1 ;  /* 0x00000001ff027807 */ /* 0x001fe40000800000 */
[----:B------:R-:W-:Y:S02]  /*bff0*/  SEL R0, R0, RZ, P1 ;  /* 0x000000ff00007207 */ /* 0x000fe40000800000 */
[----:B------:R-:W-:-:S03]  /*c000*/  LOP3.LUT R7, R5, R2, RZ, 0x3c, !PT ;  /* 0x0000000205077212 */ /* 0x000fc600078e3cff */
[----:B------:R-:W-:Y:S01]  /*c010*/  IMAD R6, R0, 0x8, R3 ;  /* 0x0000000800067824 */ /* 0x000fe200078e0203 */
[----:B------:R-:W-:Y:S01]  /*c020*/  SHF.L.U32 R5, R7, 0x1f, RZ ;  /* 0x0000001f07057819 */ /* 0x000fe200000006ff */
[----:B-1----:R-:W-:Y:S06]  /*c030*/  @!P0 BRA `(.L_x_307) ;  /* 0x0000000400848947 */ /* 0x002fec0003800000 */
.L_x_323:
[----:B------:R-:W1:Y:S01]  /*c040*/  SYNCS.PHASECHK.TRANS64.TRYWAIT P0, [R6+URZ], R5 ;  /* 0x00000005060075a7 */ /* 0x000e62000800017f */
[----:B------:R-:W-:-:S04]  /*c050*/  IADD3 R0, R0, 0x1, RZ ;  /* 0x0000000100007810 */ /* 0x000fc80007ffe0ff */
[----:B------:R-:W-:-:S04]  /*c060*/  ISETP.NE.AND P1, PT, R0, 0x9, PT ;  /* 0x000000090000780c */ /* 0x000fc80003f25270 */
[----:B------:R-:W-:Y:S02]  /*c070*/  SEL R2, RZ, 0x1, P1 ;  /* 0x00000001ff027807 */ /* 0x000fe40000800000 */
[----:B------:R-:W-:Y:S02]  /*c080*/  SEL R0, R0, RZ, P1 ;  /* 0x000000ff00007207 */ /* 0x000fe40000800000 */
[----:B------:R-:W-:-:S03]  /*c090*/  LOP3.LUT R7, R7, R2, RZ, 0x3c, !PT ;  /* 0x0000000207077212 */ /* 0x000fc600078e3cff */
[----:B0-----:R-:W-:Y:S01]  /*c0a0*/  IMAD R9, R0, 0x8, R3 ;  /* 0x0000000800097824 */ /* 0x001fe200078e0203 */
[----:B------:R-:W-:Y:S01]  /*c0b0*/  SHF.L.U32 R4, R7, 0x1f, RZ ;  /* 0x0000001f07047819 */ /* 0x000fe200000006ff */
[----:B-1----:R-:W-:Y:S06]  /*c0c0*/  @!P0 BRA `(.L_x_308) ;  /* 0x0000000400748947 */ /* 0x002fec0003800000 */
.L_x_324:
[----:B------:R-:W1:Y:S01]  /*c0d0*/  SYNCS.PHASECHK.TRANS64.TRYWAIT P0, [R9+URZ], R4 ;  /* 0x00000004090075a7 */ /* 0x000e62000800017f */
[----:B------:R-:W-:-:S05]  /*c0e0*/  VIADD R0, R0, 0x1 ;  /* 0x0000000100007836 */ /* 0x000fca0000000000 */
[----:B------:R-:W-:-:S04]  /*c0f0*/  ISETP.NE.AND P1, PT, R0, 0x9, PT ;  /* 0x000000090000780c */ /* 0x000fc80003f25270 */
[----:B------:R-:W-:Y:S02]  /*c100*/  SEL R2, RZ, 0x1, P1 ;  /* 0x00000001ff027807 */ /* 0x000fe40000800000 */
[----:B------:R-:W-:Y:S02]  /*c110*/  SEL R0, R0, RZ, P1 ;  /* 0x000000ff00007207 */ /* 0x000fe40000800000 */
[----:B------:R-:W-:-:S03]  /*c120*/  LOP3.LUT R7, R7, R2, RZ, 0x3c, !PT ;  /* 0x0000000207077212 */ /* 0x000fc600078e3cff */
[----:B0-----:R-:W-:Y:S01]  /*c130*/  IMAD R6, R0, 0x8, R3 ;  /* 0x0000000800067824 */ /* 0x001fe200078e0203 */
[----:B------:R-:W-:Y:S01]  /*c140*/  SHF.L.U32 R5, R7, 0x1f, RZ ;  /* 0x0000001f07057819 */ /* 0x000fe200000006ff */
[----:B-1----:R-:W-:Y:S06]  /*c150*/  @!P0 BRA `(.L_x_309) ;  /* 0x0000000400648947 */ /* 0x002fec0003800000 */
.L_x_325:
        /* <DEDUP_REMOVED lines=9> */
.L_x_326:
        /* <DEDUP_REMOVED lines=9> */
.L_x_327:
        /* <DEDUP_REMOVED lines=9> */
.L_x_328:
[----:B------:R-:W1:Y:S01]  /*c310*/  SYNCS.PHASECHK.TRANS64.TRYWAIT P0, [R9+URZ], R4 ;  /* 0x00000004090075a7 */ /* 0x000e62000800017f */
[----:B------:R-:W-:-:S05]  /*c320*/  VIADD R0, R0, 0x1 ;  /* 0x0000000100007836 */ /* 0x000fca0000000000 */
[----:B------:R-:W-:-:S04]  /*c330*/  ISETP.NE.AND P1, PT, R0, 0x9, PT ;  /* 0x000000090000780c */ /* 0x000fc80003f25270 */
[----:B------:R-:W-:Y:S02]  /*c340*/  SEL R2, RZ, 0x1, P1 ;  /* 0x00000001ff027807 */ /* 0x000fe40000800000 */
[----:B------:R-:W-:Y:S02]  /*c350*/  SEL R0, R0, RZ, P1 ;  /* 0x000000ff00007207 */ /* 0x000fe40000800000 */
[----:B------:R-:W-:Y:S01]  /*c360*/  LOP3.LUT R2, R7, R2, RZ, 0x3c, !PT ;  /* 0x0000000207027212 */ /* 0x000fe200078e3cff */
[----:B-1----:R-:W-:Y:S06]  /*c370*/  @!P0 BRA `(.L_x_313) ;  /* 0x00000004002c8947 */ /* 0x002fec0003800000 */
.L_x_329:
[----:B------:R-:W-:Y:S01]  /*c380*/  IMAD R3, R0, 0x8, R3 ;  /* 0x0000000800037824 */ /* 0x000fe200078e0203 */
[----:B------:R-:W-:-:S07]  /*c390*/  SHF.L.U32 R0, R2, 0x1f, RZ ;  /* 0x0000001f02007819 */ /* 0x000fce00000006ff */
.L_x_314:
[----:B--2---:R2:W3:Y:S02]  /*c3a0*/  SYNCS.PHASECHK.TRANS64.TRYWAIT P0, [R3+URZ], R0 ;  /* 0x00000000030075a7 */ /* 0x0044e4000800017f */
[----:B---3--:R-:W-:Y:S05]  /*c3b0*/  @!P0 NANOSLEEP.SYNCS 0x989680 ;  /* 0x009896800000895d */ /* 0x008fea0003900000 */
[----:B------:R-:W3:Y:S02]  /*c3c0*/  @!P0 SYNCS.PHASECHK.TRANS64 P0, [R3+URZ], R0 ;  /* 0x00000000030085a7 */ /* 0x000ee4000800007f */
[----:B---3--:R-:W-:Y:S05]  /*c3d0*/  @!P0 BRA `(.L_x_314) ;  /* 0xfffffffc00f08947 */ /* 0x008fea000383ffff */
.L_x_304:
[----:B------:R-:W-:Y:S05]  /*c3e0*/  BSYNC B0 ;  /* 0x0000000000007941 */ /* 0x000fea0003800000 */
.L_x_303:
[----:B------:R-:W-:Y:S05]  /*c3f0*/  EXIT ;  /* 0x000000000000794d */ /* 0x000fea0003800000 */
.L_x_18:
[----:B---3--:R3:W4:Y:S02]  /*c400*/  SYNCS.PHASECHK.TRANS64.TRYWAIT P1, [R3+URZ], R0 ;  /* 0x00000000030075a7 */ /* 0x008724000802017f */
[----:B----4-:R-:W-:Y:S05]  /*c410*/  @!P1 NANOSLEEP.SYNCS 0x989680 ;  /* 0x009896800000995d */ /* 0x010fea0003900000 */
[----:B------:R-:W4:Y:S02]  /*c420*/  @!P1 SYNCS.PHASECHK.TRANS64 P1, [R3+URZ], R0 ;  /* 0x00000000030095a7 */ /* 0x000f24000802007f */
[----:B----4-:R-:W-:Y:S05]  /*c430*/  @!P1 BRA `(.L_x_18) ;  /* 0xfffffffc00f09947 */ /* 0x010fea000383ffff */
[----:B------:R-:W-:Y:S05]  /*c440*/  BRA `(.L_x_17) ;  /* 0xffffff4c00a47947 */ /* 0x000fea000383ffff */
.L_x_23:
[----:B-1----:R-:W-:-:S04]  /*c450*/  IMAD.U32 R4, RZ, RZ, UR7 ;  /* 0x00000007ff047e24 */ /* 0x002fc8000f8e00ff */
[----:B------:R1:W2:Y:S03]  /*c460*/  SYNCS.PHASECHK.TRANS64.TRYWAIT P1, [R4+URZ], R3 ;  /* 0x00000003040075a7 */ /* 0x0002a6000802017f */
[----:B--2---:R-:W-:Y:S05]  /*c470*/  @!P1 NANOSLEEP.SYNCS 0x989680 ;  /* 0x009896800000995d */ /* 0x004fea0003900000 */
[----:B------:R-:W2:Y:S02]  /*c480*/  @!P1 SYNCS.PHASECHK.TRANS64 P1, [R4+URZ], R3 ;  /* 0x00000003040095a7 */ /* 0x000ea4000802007f */
[----:B--2---:R-:W-:Y:S05]  /*c490*/  @!P1 BRA `(.L_x_23) ;  /* 0xfffffffc00ec9947 */ /* 0x004fea000383ffff */
[----:B------:R-:W-:Y:S05]  /*c4a0*/  BRA `(.L_x_22) ;  /* 0xffffff5000707947 */ /* 0x000fea000383ffff */
.L_x_290:
[----:B------:R-:W-:Y:S01]  /*c4b0*/  BSSY B1, `(.L_x_315) ;  /* 0x0000006000017945 */ /* 0x000fe20003800000 */
[----:B------:R-:W-:-:S07]  /*c4c0*/  IMAD.MOV.U32 R15, RZ, RZ, -0x1 ;  /* 0xffffffffff0f7424 */ /* 0x000fce00078e00ff */
[----:B------:R-:W-:Y:S05]  /*c4d0*/  WARPSYNC.COLLECTIVE R15, `(.L_x_316) ;  /* 0x000000000f0c7348 */ /* 0x000fea0003c00000 */
[----:B------:R-:W-:Y:S02]  /*c4e0*/  ELECT P6, UR62, PT ;  /* 0x00000000003e782f */ /* 0x000fe400038c0000 */
[----:B------:R-:W-:Y:S01]  /*c4f0*/  MOV R14, UR62 ;  /* 0x0000003e000e7c02 */ /* 0x000fe20008000f00 */
[----:B------:R-:W-:Y:S10]  /*c500*/  ENDCOLLECTIVE ;  /* 0x000000000000791b */ /* 0x000ff40003800000 */
.L_x_316:
[----:B------:R-:W-:Y:S05]  /*c510*/  BSYNC B1 ;  /* 0x0000000000017941 */ /* 0x000fea0003800000 */
.L_x_315:
[----:B------:R-:W-:Y:S05]  /*c520*/  BRA `(.L_x_317) ;  /* 0xffffffec003c7947 */ /* 0x000fea000383ffff */
.L_x_293:
[----:B0-----:R0:W1:Y:S02]  /*c530*/  SYNCS.PHASECHK.TRANS64.TRYWAIT P1, [R14+URZ+0x48], R7 ;  /* 0x000048070e0075a7 */ /* 0x001064000802017f */
[----:B-1----:R-:W-:Y:S05]  /*c540*/  @!P1 NANOSLEEP.SYNCS 0x989680 ;  /* 0x009896800000995d */ /* 0x002fea0003900000 */
[----:B------:R-:W1:Y:S02]  /*c550*/  @!P1 SYNCS.PHASECHK.TRANS64 P1, [R14+URZ+0x48], R7 ;  /* 0x000048070e0095a7 */ /* 0x000e64000802007f */
[----:B-1----:R-:W-:Y:S05]  /*c560*/  @!P1 BRA `(.L_x_293) ;  /* 0xfffffffc00f09947 */ /* 0x002fea000383ffff */
[----:B------:R-:W-:Y:S05]  /*c570*/  BRA `(.L_x_318) ;  /* 0xffffffec00807947 */ /* 0x000fea000383ffff */
.L_x_302:
[----:B------:R-:W-:Y:S01]  /*c580*/  BSSY B0, `(.L_x_319) ;  /* 0x0000006000007945 */ /* 0x000fe20003800000 */
[----:B------:R-:W-:-:S07]  /*c590*/  IMAD.MOV.U32 R15, RZ, RZ, -0x1 ;  /* 0xffffffffff0f7424 */ /* 0x000fce00078e00ff */
[----:B------:R-:W-:Y:S05]  /*c5a0*/  WARPSYNC.COLLECTIVE R15, `(.L_x_320) ;  /* 0x000000000f0c7348 */ /* 0x000fea0003c00000 */
[----:B------:R-:W-:Y:S02]  /*c5b0*/  ELECT P6, UR62, PT ;  /* 0x00000000003e782f */ /* 0x000fe400038c0000 */
[----:B------:R-:W-:Y:S01]  /*c5c0*/  MOV R14, UR62 ;  /* 0x0000003e000e7c02 */ /* 0x000fe20008000f00 */
[----:B------:R-:W-:Y:S10]  /*c5d0*/  ENDCOLLECTIVE ;  /* 0x000000000000791b */ /* 0x000ff40003800000 */
.L_x_320:
[----:B------:R-:W-:Y:S05]  /*c5e0*/  BSYNC B0 ;  /* 0x0000000000007941 */ /* 0x000fea0003800000 */
.L_x_319:
[----:B------:R-:W-:Y:S05]  /*c5f0*/  BRA `(.L_x_321) ;  /* 0xfffffff800187947 */ /* 0x000fea000383ffff */
.L_x_306:
[----:B0-----:R0:W1:Y:S02]  /*c600*/  SYNCS.PHASECHK.TRANS64.TRYWAIT P0, [R7+URZ], R2 ;  /* 0x00000002070075a7 */ /* 0x001064000800017f */
[----:B-1----:R-:W-:Y:S05]  /*c610*/  @!P0 NANOSLEEP.SYNCS 0x989680 ;  /* 0x009896800000895d */ /* 0x002fea0003900000 */
[----:B------:R-:W1:Y:S02]  /*c620*/  @!P0 SYNCS.PHASECHK.TRANS64 P0, [R7+URZ], R2 ;  /* 0x00000002070085a7 */ /* 0x000e64000800007f */
[----:B-1----:R-:W-:Y:S05]  /*c630*/  @!P0 BRA `(.L_x_306) ;  /* 0xfffffffc00f08947 */ /* 0x002fea000383ffff */
[----:B------:R-:W-:Y:S05]  /*c640*/  BRA `(.L_x_322) ;  /* 0xfffffff800587947 */ /* 0x000fea000383ffff */
.L_x_307:
[----:B0-----:R0:W1:Y:S02]  /*c650*/  SYNCS.PHASECHK.TRANS64.TRYWAIT P0, [R9+URZ], R4 ;  /* 0x00000004090075a7 */ /* 0x001064000800017f */
[----:B-1----:R-:W-:Y:S05]  /*c660*/  @!P0 NANOSLEEP.SYNCS 0x989680 ;  /* 0x009896800000895d */ /* 0x002fea0003900000 */
[----:B------:R-:W1:Y:S02]  /*c670*/  @!P0 SYNCS.PHASECHK.TRANS64 P0, [R9+URZ], R4 ;  /* 0x00000004090085a7 */ /* 0x000e64000800007f */
[----:B-1----:R-:W-:Y:S05]  /*c680*/  @!P0 BRA `(.L_x_307) ;  /* 0xfffffffc00f08947 */ /* 0x002fea000383ffff */
[----:B------:R-:W-:Y:S05]  /*c690*/  BRA `(.L_x_323) ;  /* 0xfffffff800687947 */ /* 0x000fea000383ffff */
.L_x_308:
[----:B0-----:R0:W1:Y:S02]  /*c6a0*/  SYNCS.PHASECHK.TRANS64.TRYWAIT P0, [R6+URZ], R5 ;  /* 0x00000005060075a7 */ /* 0x001064000800017f */
[----:B-1----:R-:W-:Y:S05]  /*c6b0*/  @!P0 NANOSLEEP.SYNCS 0x989680 ;  /* 0x009896800000895d */ /* 0x002fea0003900000 */
[----:B------:R-:W1:Y:S02]  /*c6c0*/  @!P0 SYNCS.PHASECHK.TRANS64 P0, [R6+URZ], R5 ;  /* 0x00000005060085a7 */ /* 0x000e64000800007f */
[----:B-1----:R-:W-:Y:S05]  /*c6d0*/  @!P0 BRA `(.L_x_308) ;  /* 0xfffffffc00f08947 */ /* 0x002fea000383ffff */
[----:B------:R-:W-:Y:S05]  /*c6e0*/  BRA `(.L_x_324) ;  /* 0xfffffff800787947 */ /* 0x000fea000383ffff */
.L_x_309:
[----:B0-----:R0:W1:Y:S02]  /*c6f0*/  SYNCS.PHASECHK.TRANS64.TRYWAIT P0, [R9+URZ], R4 ;  /* 0x00000004090075a7 */ /* 0x001064000800017f */
[----:B-1----:R-:W-:Y:S05]  /*c700*/  @!P0 NANOSLEEP.SYNCS 0x989680 ;  /* 0x009896800000895d */ /* 0x002fea0003900000 */
[----:B------:R-:W1:Y:S02]  /*c710*/  @!P0 SYNCS.PHASECHK.TRANS64 P0, [R9+URZ], R4 ;  /* 0x00000004090085a7 */ /* 0x000e64000800007f */
[----:B-1----:R-:W-:Y:S05]  /*c720*/  @!P0 BRA `(.L_x_309) ;  /* 0xfffffffc00f08947 */ /* 0x002fea000383ffff */
[----:B------:R-:W-:Y:S05]  /*c730*/  BRA `(.L_x_325) ;  /* 0xfffffff800887947 */ /* 0x000fea000383ffff */
.L_x_310:
[----:B0-----:R0:W1:Y:S02]  /*c740*/  SYNCS.PHASECHK.TRANS64.TRYWAIT P0, [R6+URZ], R5 ;  /* 0x00000005060075a7 */ /* 0x001064000800017f */
[----:B-1----:R-:W-:Y:S05]  /*c750*/  @!P0 NANOSLEEP.SYNCS 0x989680 ;  /* 0x009896800000895d */ /* 0x002fea0003900000 */
[----:B------:R-:W1:Y:S02]  /*c760*/  @!P0 SYNCS.PHASECHK.TRANS64 P0, [R6+URZ], R5 ;  /* 0x00000005060085a7 */ /* 0x000e64000800007f */
[----:B-1----:R-:W-:Y:S05]  /*c770*/  @!P0 BRA `(.L_x_310) ;  /* 0xfffffffc00f08947 */ /* 0x002fea000383ffff */
[----:B------:R-:W-:Y:S05]  /*c780*/  BRA `(.L_x_326) ;  /* 0xfffffff800987947 */ /* 0x000fea000383ffff */
.L_x_311:
[----:B0-----:R0:W1:Y:S02]  /*c790*/  SYNCS.PHASECHK.TRANS64.TRYWAIT P0, [R9+URZ], R4 ;  /* 0x00000004090075a7 */ /* 0x001064000800017f */
[----:B-1----:R-:W-:Y:S05]  /*c7a0*/  @!P0 NANOSLEEP.SYNCS 0x989680 ;  /* 0x009896800000895d */ /* 0x002fea0003900000 */
[----:B------:R-:W1:Y:S02]  /*c7b0*/  @!P0 SYNCS.PHASECHK.TRANS64 P0, [R9+URZ], R4 ;  /* 0x00000004090085a7 */ /* 0x000e64000800007f */
[----:B-1----:R-:W-:Y:S05]  /*c7c0*/  @!P0 BRA `(.L_x_311) ;  /* 0xfffffffc00f08947 */ /* 0x002fea000383ffff */
[----:B------:R-:W-:Y:S05]  /*c7d0*/  BRA `(.L_x_327) ;  /* 0xfffffff800a87947 */ /* 0x000fea000383ffff */
.L_x_312:
[----:B0-----:R0:W1:Y:S02]  /*c7e0*/  SYNCS.PHASECHK.TRANS64.TRYWAIT P0, [R6+URZ], R5 ;  /* 0x00000005060075a7 */ /* 0x001064000800017f */
[----:B-1----:R-:W-:Y:S05]  /*c7f0*/  @!P0 NANOSLEEP.SYNCS 0x989680 ;  /* 0x009896800000895d */ /* 0x002fea0003900000 */
[----:B------:R-:W1:Y:S02]  /*c800*/  @!P0 SYNCS.PHASECHK.TRANS64 P0, [R6+URZ], R5 ;  /* 0x00000005060085a7 */ /* 0x000e64000800007f */
[----:B-1----:R-:W-:Y:S05]  /*c810*/  @!P0 BRA `(.L_x_312) ;  /* 0xfffffffc00f08947 */ /* 0x002fea000383ffff */
[----:B------:R-:W-:Y:S05]  /*c820*/  BRA `(.L_x_328) ;  /* 0xfffffff800b87947 */ /* 0x000fea000383ffff */
.L_x_313:
[----:B-1----:R1:W2:Y:S02]  /*c830*/  SYNCS.PHASECHK.TRANS64.TRYWAIT P0, [R9+URZ], R4 ;  /* 0x00000004090075a7 */ /* 0x0022a4000800017f */
[----:B--2---:R-:W-:Y:S05]  /*c840*/  @!P0 NANOSLEEP.SYNCS 0x989680 ;  /* 0x009896800000895d */ /* 0x004fea0003900000 */
[----:B------:R-:W2:Y:S02]  /*c850*/  @!P0 SYNCS.PHASECHK.TRANS64 P0, [R9+URZ], R4 ;  /* 0x00000004090085a7 */ /* 0x000ea4000800007f */
[----:B--2---:R-:W-:Y:S05]  /*c860*/  @!P0 BRA `(.L_x_313) ;  /* 0xfffffffc00f08947 */ /* 0x004fea000383ffff */
[----:B------:R-:W-:Y:S05]  /*c870*/  BRA `(.L_x_329) ;  /* 0xfffffff800c07947 */ /* 0x000fea000383ffff */
.L_x_330:
[----:B------:R-:W-:-:S00]  /*c880*/  BRA `(.L_x_330) ;  /* 0xfffffffc00fc7947 */ /* 0x000fc0000383ffff */
[----:B------:R-:W-:-:S00]  /*c890*/  NOP ;  /* 0x0000000000007918 */ /* 0x000fc00000000000 */
        /* <DEDUP_REMOVED lines=14> */
.L_x_331:


//--------------------- .nv.global.init           --------------------------
	.section	.nv.global.init,"aw",@progbits
.nv.global.init:
	.type		$str$22,@object
	.size		$str$22,($str$23 - $str$22)
$str$22:
        /*0000*/ 	.byte	0x6b, 0x5f, 0x74, 0x69, 0x6c, 0x65, 0x5f, 0x63, 0x6f, 0x75, 0x6e, 0x74, 0x20, 0x3e, 0x3d, 0x20
        /*0010*/ 	.byte	0x31, 0x00
	.type		$str$23,@object
	.size		$str$23,(__unnamed_1 - $str$23)
$str$23:
        /*0012*/ 	.byte	0x2f, 0x74, 0x6d, 0x70, 0x2f, 0x63, 0x75, 0x74, 0x6c, 0x61, 0x73, 0x73, 0x5f, 0x73, 0x77, 0x65
        /*0022*/ 	.byte	0x65, 0x70, 0x5f, 0x73, 0x72, 0x63, 0x2f, 0x69, 0x6e, 0x63, 0x6c, 0x75, 0x64, 0x65, 0x2f, 0x63
        /*0032*/ 	.byte	0x75, 0x74, 0x6c, 0x61, 0x73, 0x73, 0x2f, 0x67, 0x65, 0x6d, 0x6d, 0x2f, 0x63, 0x6f, 0x6c, 0x6c
        /*0042*/ 	.byte	0x65, 0x63, 0x74, 0x69, 0x76, 0x65, 0x2f, 0x73, 0x6d, 0x39, 0x30, 0x5f, 0x6d, 0x6d, 0x61, 0x5f
        /*0052*/ 	.byte	0x74, 0x6d, 0x61, 0x5f, 0x67, 0x6d, 0x6d, 0x61, 0x5f, 0x73, 0x73, 0x5f, 0x77, 0x61, 0x72, 0x70
        /*0062*/ 	.byte	0x73, 0x70, 0x65, 0x63, 0x69, 0x61, 0x6c, 0x69, 0x7a, 0x65, 0x64, 0x2e, 0x68, 0x70, 0x70, 0x00
	.type		__unnamed_1,@object
	.size		__unnamed_1,(.L_0 - __unnamed_1)
__unnamed_1:
        /*0072*/ 	.byte	0x76, 0x6f, 0x69, 0x64, 0x20, 0x63, 0x75, 0x74, 0x6c, 0x61, 0x73, 0x73, 0x3a, 0x3a, 0x67, 0x65
        /* <DEDUP_REMOVED lines=179> */
        /*0bb2*/ 	.byte	0x74, 0x65, 0x3a, 0x3a, 0x69, 0x64, 0x65, 0x6e, 0x74, 0x69, 0x74, 0x79, 0x5d, 0x00
.L_0:


//--------------------- .nv.shared._ZN7cutlass13device_kernelINS_4gemm6kernel13GemmUniversalIN4cute5tupleIJiiiiEEENS1_10collective13CollectiveMmaINS1_34MainloopSm90TmaGmmaWarpSpecializedILi9ENS5_IJNS4_1CILi1EEESB_SB_EEENS1_35KernelTmaWarpSpecializedCooperativeEEENS5_IJNSA_ILi256EEENSA_ILi128EEENSA_ILi32EEEEEENS_6half_tENS5_IJSB_llEEESJ_NS5_IJlSB_lEEENS4_8TiledMMAINS4_8MMA_AtomIJNS4_4SM904GMMA26MMA_64x128x16_F32F16F16_SSILNSP_5MajorE1ELSR_0ELNSP_7ScaleInE1ELSS_1EEEEEENS4_6LayoutINS5_IJNSA_ILi2EEESB_SB_EEENS5_IJSB_NSA_ILi0EEESY_EEEEENS5_IJNS4_10UnderscoreES11_S11_EEEEENS4_13SM90_TMA_LOADENS4_14ComposedLayoutINS4_7SwizzleILi3ELi4ELi3EEENS4_18smem_ptr_flag_bitsILi16EEENSV_INS5_IJNSA_ILi64EEENSA_ILi8EEEEEENS5_IJSB_S1A_EEEEEEEvNS4_8identityES14_NS15_INS16_ILi2ELi4ELi3EEES19_NSV_INS5_IJS1B_SH_EEENS5_IJSH_SB_EEEEEEEvS1G_EENS_8epilogue10collective6detail29Sm90TmaWarpSpecializedAdapterINS1O_15DefaultEpilogueISJ_SL_SL_NS1N_6thread17LinearCombinationISJ_Li1EffLNS1S_9ScaleType4KindE0ELNS_15FloatRoundStyleE2ESJ_EENS1_15EpilogueDefaultEEEEEvvEEEEvNT_6ParamsE --------------------------
	.section	.nv.shared._ZN7cutlass13device_kernelINS_4gemm6kernel13GemmUniversalIN4cute5tupleIJiiiiEEENS1_10collective13CollectiveMmaINS1_34MainloopSm90TmaGmmaWarpSpecializedILi9ENS5_IJNS4_1CILi1EEESB_SB_EEENS1_35KernelTmaWarpSpecializedCooperativeEEENS5_IJNSA_ILi256EEENSA_ILi128EEENSA_ILi32EEEEEENS_6half_tENS5_IJSB_llEEESJ_NS5_IJlSB_lEEENS4_8TiledMMAINS4_8MMA_AtomIJNS4_4SM904GMMA26MMA_64x128x16_F32F16F16_SSILNSP_5MajorE1ELSR_0ELNSP_7ScaleInE1ELSS_1EEEEEENS4_6LayoutINS5_IJNSA_ILi2EEESB_SB_EEENS5_IJSB_NSA_ILi0EEESY_EEEEENS5_IJNS4_10UnderscoreES11_S11_EEEEENS4_13SM90_TMA_LOADENS4_14ComposedLayoutINS4_7SwizzleILi3ELi4ELi3EEENS4_18smem_ptr_flag_bitsILi16EEENSV_INS5_IJNSA_ILi64EEENSA_ILi8EEEEEENS5_IJSB_S1A_EEEEEEEvNS4_8identityES14_NS15_INS16_ILi2ELi4ELi3EEES19_NSV_INS5_IJS1B_SH_EEENS5_IJSH_SB_EEEEEEEvS1G_EENS_8epilogue10collective6detail29Sm90TmaWarpSpecializedAdapterINS1O_15DefaultEpilogueISJ_SL_SL_NS1N_6thread17LinearCombinationISJ_Li1EffLNS1S_9ScaleType4KindE0ELNS_15FloatRoundStyleE2ESJ_EENS1_15EpilogueDefaultEEEEEvvEEEEvNT_6ParamsE,"aw",@nobits
	.sectionflags	@""
	.align	16
	.zero		1024


//--------------------- .nv.shared.reserved.0     --------------------------
	.section	.nv.shared.reserved.0,"aw",@nobits
	.weak		__nv_reservedSMEM_offset_0_alias
	.size		__nv_reservedSMEM_offset_0_alias, 0, 0
	.other		__nv_reservedSMEM_offset_0_alias,@"STO_CUDA_RESERVED_SHARED STV_DEFAULT"
__nv_reservedSMEM_offset_0_alias:
	.zero		0


//--------------------- .nv.global                --------------------------
	.section	.nv.global,"aw",@nobits
.nv.global:
	.type		_ZN40_INTERNAL_9737977d_4_k_cu_0aadb0dc_254424cute1_E,@object
	.size		_ZN40_INTERNAL_9737977d_4_k_cu_0aadb0dc_254424cute1_E,(_ZN40_INTERNAL_9737977d_4_k_cu_0aadb0dc_254424cuda3std3__45__cpo6cbeginE - _ZN40_INTERNAL_9737977d_4_k_cu_0aadb0dc_254424cute1_E)
_ZN40_INTERNAL_9737977d_4_k_cu_0aadb0dc_254424cute1_E:
	.zero		1
	.type		_ZN40_INTERNAL_9737977d_4_k_cu_0aadb0dc_254424cuda3std3__45__cpo6cbeginE,@object
	.size		_ZN40_INTERNAL_9737977d_4_k_cu_0aadb0dc_254424cuda3std3__45__cpo6cbeginE,(_ZN40_INTERNAL_9737977d_4_k_cu_0aadb0dc_254424cuda3std3__48in_placeE - _ZN40_INTERNAL_9737977d_4_k_cu_0aadb0dc_254424cuda3std3__45__cpo6cbeginE)
_ZN40_INTERNAL_9737977d_4_k_cu_0aadb0dc_254424cuda3std3__45__cpo6cbeginE:
	.zero		1
	.type		_ZN40_INTERNAL_9737977d_4_k_cu_0aadb0dc_254424cuda3std3__48in_placeE,@object
	.size		_ZN40_INTERNAL_9737977d_4_k_cu_0aadb0dc_254424cuda3std3__48in_placeE,(_ZN40_INTERNAL_9737977d_4_k_cu_0aadb0dc_254424cuda3std6ranges3__45__cpo9iter_moveE - _ZN40_INTERNAL_9737977d_4_k_cu_0aadb0dc_254424cuda3std3__48in_placeE)
_ZN40_INTERNAL_9737977d_4_k_cu_0aadb0dc_254424cuda3std3__48in_placeE:
	.zero		1
	.type		_ZN40_INTERNAL_9737977d_4_k_cu_0aadb0dc_254424cuda3std6ranges3__45__cpo9iter_moveE,@object
	.size		_ZN40_INTERNAL_9737977d_4_k_cu_0aadb0dc_254424cuda3std6ranges3__45__cpo9iter_moveE,(_ZN40_INTERNAL_9737977d_4_k_cu_0aadb0dc_254424cuda3std3__45__cpo5beginE - _ZN40_INTERNAL_9737977d_4_k_cu_0aadb0dc_254424cuda3std6ranges3__45__cpo9iter_moveE)
_ZN40_INTERNAL_9737977d_4_k_cu_0aadb0dc_254424cuda3std6ranges3__45__cpo9iter_moveE:
	.zero		1
	.type		_ZN40_INTERNAL_9737977d_4_k_cu_0aadb0dc_254424cuda3std3__45__cpo5beginE,@object
	.size		_ZN40_INTERNAL_9737977d_4_k_cu_0aadb0dc_254424cuda3std3__45__cpo5beginE,(_ZN40_INTERNAL_9737977d_4_k_cu_0aadb0dc_254424cuda3std3__442_GLOBAL__N__9737977d_4_k_cu_0aadb0dc_254426ignoreE - _ZN40_INTERNAL_9737977d_4_k_cu_0aadb0dc_254424cuda3std3__45__cpo5beginE)
_ZN40_INTERNAL_9737977d_4_k_cu_0aadb0dc_254424cuda3std3__45__cpo5beginE:
	.zero		1
	.type		_ZN40_INTERNAL_9737977d_4_k_cu_0aadb0dc_254424cuda3std3__442_GLOBAL__N__9737977d_4_k_cu_0aadb0dc_254426ignoreE,@object
	.size		_ZN40_INTERNAL_9737977d_4_k_cu_0aadb0dc_254424cuda3std3__442_GLOBAL__N__9737977d_4_k_cu_0aadb0dc_254426ignoreE,(_ZN40_INTERNAL_9737977d_4_k_cu_0aadb0dc_254424cute7productE - _ZN40_INTERNAL_9737977d_4_k_cu_0aadb0dc_254424cuda3std3__442_GLOBAL__N__9737977d_4_k_cu_0aadb0dc_254426ignoreE)
_ZN40_INTERNAL_9737977d_4_k_cu_0aadb0dc_254424cuda3std3__442_GLOBAL__N__9737977d_4_k_cu_0aadb0dc_254426ignoreE:
	.zero		1
	.type		_ZN40_INTERNAL_9737977d_4_k_cu_0aadb0dc_254424cute7productE,@object
	.size		_ZN40_INTERNAL_9737977d_4_k_cu_0aadb0dc_254424cute7productE,(_ZN40_INTERNAL_9737977d_4_k_cu_0aadb0dc_254424cuda3std3__45__cpo3endE - _ZN40_INTERNAL_9737977d_4_k_cu_0aadb0dc_254424cute7productE)
_ZN40_INTERNAL_9737977d_4_k_cu_0aadb0dc_254424cute7productE:
	.zero		1
	.type		_ZN40_INTERNAL_9737977d_4_k_cu_0aadb0dc_254424cuda3std3__45__cpo3endE,@object
	.size		_ZN40_INTERNAL_9737977d_4_k_cu_0aadb0dc_254424cuda3std3__45__cpo3endE,(_ZN40_INTERNAL_9737977d_4_k_cu_0aadb0dc_254424cuda3std3__419piecewise_constructE - _ZN40_INTERNAL_9737977d_4_k_cu_0aadb0dc_254424cuda3std3__45__cpo3endE)
_ZN40_INTERNAL_9737977d_4_k_cu_0aadb0dc_254424cuda3std3__45__cpo3endE:
	.zero		1
	.type		_ZN40_INTERNAL_9737977d_4_k_cu_0aadb0dc_254424cuda3std3__419piecewise_constructE,@object
	.size		_ZN40_INTERNAL_9737977d_4_k_cu_0aadb0dc_254424cuda3std3__419piecewise_constructE,(_ZN40_INTERNAL_9737977d_4_k_cu_0aadb0dc_254424cuda3std3__45__cpo4cendE - _ZN40_INTERNAL_9737977d_4_k_cu_0aadb0dc_254424cuda3std3__419piecewise_constructE)
_ZN40_INTERNAL_9737977d_4_k_cu_0aadb0dc_254424cuda3std3__419piecewise_constructE:
	.zero		1
	.type		_ZN40_INTERNAL_9737977d_4_k_cu_0aadb0dc_254424cuda3std3__45__cpo4cendE,@object
	.size		_ZN40_INTERNAL_9737977d_4_k_cu_0aadb0dc_254424cuda3std3__45__cpo4cendE,(_ZN40_INTERNAL_9737977d_4_k_cu_0aadb0dc_254424cuda3std6ranges3__45__cpo4swapE - _ZN40_INTERNAL_9737977d_4_k_cu_0aadb0dc_254424cuda3std3__45__cpo4cendE)
_ZN40_INTERNAL_9737977d_4_k_cu_0aadb0dc_254424cuda3std3__45__cpo4cendE:
	.zero		1
	.type		_ZN40_INTERNAL_9737977d_4_k_cu_0aadb0dc_254424cuda3std6ranges3__45__cpo4swapE,@object
	.size		_ZN40_INTERNAL_9737977d_4_k_cu_0aadb0dc_254424cuda3std6ranges3__45__cpo4swapE,(.L_8 - _ZN40_INTERNAL_9737977d_4_k_cu_0aadb0dc_254424cuda3std6ranges3__45__cpo4swapE)
_ZN40_INTERNAL_9737977d_4_k_cu_0aadb0dc_254424cuda3std6ranges3__45__cpo4swapE:
	.zero		1
.L_8:


//--------------------- .nv.constant0._ZN7cutlass13device_kernelINS_4gemm6kernel13GemmUniversalIN4cute5tupleIJiiiiEEENS1_10collective13CollectiveMmaINS1_34MainloopSm90TmaGmmaWarpSpecializedILi9ENS5_IJNS4_1CILi1EEESB_SB_EEENS1_35KernelTmaWarpSpecializedCooperativeEEENS5_IJNSA_ILi256EEENSA_ILi128EEENSA_ILi32EEEEEENS_6half_tENS5_IJSB_llEEESJ_NS5_IJlSB_lEEENS4_8TiledMMAINS4_8MMA_AtomIJNS4_4SM904GMMA26MMA_64x128x16_F32F16F16_SSILNSP_5MajorE1ELSR_0ELNSP_7ScaleInE1ELSS_1EEEEEENS4_6LayoutINS5_IJNSA_ILi2EEESB_SB_EEENS5_IJSB_NSA_ILi0EEESY_EEEEENS5_IJNS4_10UnderscoreES11_S11_EEEEENS4_13SM90_TMA_LOADENS4_14ComposedLayoutINS4_7SwizzleILi3ELi4ELi3EEENS4_18smem_ptr_flag_bitsILi16EEENSV_INS5_IJNSA_ILi64EEENSA_ILi8EEEEEENS5_IJSB_S1A_EEEEEEEvNS4_8identityES14_NS15_INS16_ILi2ELi4ELi3EEES19_NSV_INS5_IJS1B_SH_EEENS5_IJSH_SB_EEEEEEEvS1G_EENS_8epilogue10collective6detail29Sm90TmaWarpSpecializedAdapterINS1O_15DefaultEpilogueISJ_SL_SL_NS1N_6thread17LinearCombinationISJ_Li1EffLNS1S_9ScaleType4KindE0ELNS_15FloatRoundStyleE2ESJ_EENS1_15EpilogueDefaultEEEEEvvEEEEvNT_6ParamsE --------------------------
	.section	.nv.constant0._ZN7cutlass13device_kernelINS_4gemm6kernel13GemmUniversalIN4cute5tupleIJiiiiEEENS1_10collective13CollectiveMmaINS1_34MainloopSm90TmaGmmaWarpSpecializedILi9ENS5_IJNS4_1CILi1EEESB_SB_EEENS1_35KernelTmaWarpSpecializedCooperativeEEENS5_IJNSA_ILi256EEENSA_ILi128EEENSA_ILi32EEEEEENS_6half_tENS5_IJSB_llEEESJ_NS5_IJlSB_lEEENS4_8TiledMMAINS4_8MMA_AtomIJNS4_4SM904GMMA26MMA_64x128x16_F32F16F16_SSILNSP_5MajorE1ELSR_0ELNSP_7ScaleInE1ELSS_1EEEEEENS4_6LayoutINS5_IJNSA_ILi2EEESB_SB_EEENS5_IJSB_NSA_ILi0EEESY_EEEEENS5_IJNS4_10UnderscoreES11_S11_EEEEENS4_13SM90_TMA_LOADENS4_14ComposedLayoutINS4_7SwizzleILi3ELi4ELi3EEENS4_18smem_ptr_flag_bitsILi16EEENSV_INS5_IJNSA_ILi64EEENSA_ILi8EEEEEENS5_IJSB_S1A_EEEEEEEvNS4_8identityES14_NS15_INS16_ILi2ELi4ELi3EEES19_NSV_INS5_IJS1B_SH_EEENS5_IJSH_SB_EEEEEEEvS1G_EENS_8epilogue10collective6detail29Sm90TmaWarpSpecializedAdapterINS1O_15DefaultEpilogueISJ_SL_SL_NS1N_6thread17LinearCombinationISJ_Li1EffLNS1S_9ScaleType4KindE0ELNS_15FloatRoundStyleE2ESJ_EENS1_15EpilogueDefaultEEEEEvvEEEEvNT_6ParamsE,"a",@progbits
	.sectionflags	@""
	.align	4
.nv.constant0._ZN7cutlass13device_kernelINS_4gemm6kernel13GemmUniversalIN4cute5tupleIJiiiiEEENS1_10collective13CollectiveMmaINS1_34MainloopSm90TmaGmmaWarpSpecializedILi9ENS5_IJNS4_1CILi1EEESB_SB_EEENS1_35KernelTmaWarpSpecializedCooperativeEEENS5_IJNSA_ILi256EEENSA_ILi128EEENSA_ILi32EEEEEENS_6half_tENS5_IJSB_llEEESJ_NS5_IJlSB_lEEENS4_8TiledMMAINS4_8MMA_AtomIJNS4_4SM904GMMA26MMA_64x128x16_F32F16F16_SSILNSP_5MajorE1ELSR_0ELNSP_7ScaleInE1ELSS_1EEEEEENS4_6LayoutINS5_IJNSA_ILi2EEESB_SB_EEENS5_IJSB_NSA_ILi0EEESY_EEEEENS5_IJNS4_10UnderscoreES11_S11_EEEEENS4_13SM90_TMA_LOADENS4_14ComposedLayoutINS4_7SwizzleILi3ELi4ELi3EEENS4_18smem_ptr_flag_bitsILi16EEENSV_INS5_IJNSA_ILi64EEENSA_ILi8EEEEEENS5_IJSB_S1A_EEEEEEEvNS4_8identityES14_NS15_INS16_ILi2ELi4ELi3EEES19_NSV_INS5_IJS1B_SH_EEENS5_IJSH_SB_EEEEEEEvS1G_EENS_8epilogue10collective6detail29Sm90TmaWarpSpecializedAdapterINS1O_15DefaultEpilogueISJ_SL_SL_NS1N_6thread17LinearCombinationISJ_Li1EffLNS1S_9ScaleType4KindE0ELNS_15FloatRoundStyleE2ESJ_EENS1_15EpilogueDefaultEEEEEvvEEEEvNT_6ParamsE:
	.zero		1664


//--------------------- SYMBOLS --------------------------

	.type		.nv.reservedSmem.offset0,@object
	.size		.nv.reservedSmem.offset0,0x4
	.type		__assertfail,@function
